// auto-generated by cutlass_sweep.gemm — config: {"arch": "sm_100", "cluster_m": 2, "cluster_n": 1, "dtype": "fp16", "dtype_b": "fp16", "layout": "nt", "stages": 0, "tile_k": 16, "tile_m": 64, "tile_n": 32}
#include "cutlass/cutlass.h"
#include "cutlass/gemm/collective/collective_builder.hpp"
#include "cutlass/gemm/device/gemm_universal_adapter.h"
#include "cutlass/gemm/kernel/gemm_universal.hpp"
#include "cutlass/epilogue/collective/collective_builder.hpp"

using ElemA = cutlass::half_t;
using ElemB = cutlass::half_t;
using ElemCD = cutlass::half_t;
using Acc  = float;
using TileShape    = cute::Shape<cute::_64, cute::_32, cute::_16>;
using ClusterShape = cute::Shape<cute::_2, cute::_1, cute::_1>;

using CollectiveEpilogue = typename cutlass::epilogue::collective::CollectiveBuilder<
    cutlass::arch::Sm100, cutlass::arch::OpClassTensorOp,
    TileShape, ClusterShape,
    cutlass::epilogue::collective::EpilogueTileAuto,
    Acc, Acc,
    ElemCD, cutlass::layout::RowMajor, 128 / cutlass::sizeof_bits<ElemCD>::value,
    ElemCD, cutlass::layout::RowMajor, 128 / cutlass::sizeof_bits<ElemCD>::value,
    cutlass::epilogue::collective::EpilogueScheduleAuto
  >::CollectiveOp;

using CollectiveMainloop = typename cutlass::gemm::collective::CollectiveBuilder<
    cutlass::arch::Sm100, cutlass::arch::OpClassTensorOp,
    ElemA, cutlass::layout::RowMajor, 128 / cutlass::sizeof_bits<ElemA>::value,
    ElemB, cutlass::layout::ColumnMajor, 128 / cutlass::sizeof_bits<ElemB>::value,
    Acc,
    TileShape, ClusterShape,
    cutlass::gemm::collective::StageCountAutoCarveout<static_cast<int>(sizeof(typename CollectiveEpilogue::SharedStorage))>,
    cutlass::gemm::collective::KernelScheduleAuto
  >::CollectiveOp;

using GemmKernel = cutlass::gemm::kernel::GemmUniversal<
    cute::Shape<int,int,int,int>,
    CollectiveMainloop,
    CollectiveEpilogue
>;
using Gemm = cutlass::gemm::device::GemmUniversalAdapter<GemmKernel>;

// Force the device kernel symbol into the cubin without needing a host main.
auto* _anchor = &cutlass::device_kernel<GemmKernel>;


// ===== COMPILED SASS (sm_100a) =====

	.target	sm_100a

	.elftype	@"ET_EXEC"


//--------------------- .note.nv.tkinfo           --------------------------
	.section	.note.nv.tkinfo,"",@"SHT_NOTE"
	.sectionflags	@"SHF_NOTE_NV_TKINFO"
	.tkinfo
        /*0018*/ 	.word	0x00000002
        /*0030*/ 	.string	""
        /*0030*/ 	.string	"ptxas"
        /*0030*/ 	.string	"Cuda compilation tools, release 13.0, V13.0.88"
        /*0030*/ 	.string	"Build cuda_13.0.r13.0/compiler.36424714_0"
        /*0030*/ 	.string	"-arch sm_100a -m 64 "



//--------------------- .note.nv.cuinfo           --------------------------
	.section	.note.nv.cuinfo,"",@"SHT_NOTE"
	.sectionflags	@"SHF_NOTE_NV_CUINFO"
        /*0018*/ 	.short	0x0002
        /*001a*/ 	.short	0x0064
        /*001c*/ 	.short	0x0082
	.zero		2


//--------------------- .nv.info                  --------------------------
	.section	.nv.info,"",@"SHT_CUDA_INFO"
	.align	4


	//----- nvinfo : EIATTR_REGCOUNT
	.align		4
        /*0000*/ 	.byte	0x04, 0x2f
        /*0002*/ 	.short	(.L_19 - .L_18)
	.align		4
.L_18:
        /*0004*/ 	.word	index@(_ZN7cutlass13device_kernelINS_4gemm6kernel13GemmUniversalIN4cute5tupleIJiiiiEEENS1_10collective13CollectiveMmaINS1_35MainloopSm100TmaUmmaWarpSpecializedILi72ELi2ELi4ENS5_IJNS4_1CILi2EEENSA_ILi1EEESC_EEEEENS5_IJNSA_ILi64EEENSA_ILi32EEENSA_ILi16EEEEEENS_6half_tENS5_IJlSC_lEEESJ_SK_NS4_8TiledMMAINS4_8MMA_AtomIJNS4_20SM100_MMA_F16BF16_SSISJ_SJ_fLi64ELi32ELNS4_4UMMA5MajorE0ELSP_0ELNSO_7ScaleInE0ELSQ_0EEEEEENS4_6LayoutINS5_IJSC_SC_SC_EEENS5_IJNSA_ILi0EEESV_SV_EEEEENS5_IJNS4_10UnderscoreESY_SY_EEEEENS4_13SM90_TMA_LOADENS4_14ComposedLayoutINS4_7SwizzleILi1ELi4ELi3EEENS4_18smem_ptr_flag_bitsILi16EEENST_INS5_IJNSA_ILi8EEESH_EEENS5_IJSH_SC_EEEEEEEvNS4_8identityENS4_23SM90_TMA_LOAD_MULTICASTES1B_vS1C_EENS_8epilogue10collective18CollectiveEpilogueINS1F_23Sm100TmaWarpSpecializedILi2ELi1ELi16ELb1ELb0EEEJSI_NS5_IJNST_ISF_SC_EENST_ISG_SC_EEEEESJ_SK_SJ_SK_NS1F_6fusion15FusionCallbacksIS1J_NS1N_17LinearCombinationISJ_fSJ_fLNS_15FloatRoundStyleE2EEESI_S1M_JEEENS4_5SM1004TMEM4LOAD26SM100_TMEM_LOAD_16dp256b4xES11_NS12_INS13_ILi2ELi4ELi3EEES16_NST_INS5_IJS17_SG_EEENS5_IJSG_SC_EEEEEEENS4_17SM75_U32x4_LDSM_NENS4_14SM90_TMA_STOREES21_NS4_17SM90_U32x4_STSM_NENS4_39AutoVectorizingCopyWithAssumedAlignmentILi128EEEEEEvvEEEEvNT_6ParamsE)
        /*0008*/ 	.word	0x0000003d


	//----- nvinfo : EIATTR_FRAME_SIZE
	.align		4
.L_19:
        /*000c*/ 	.byte	0x04, 0x11
        /*000e*/ 	.short	(.L_21 - .L_20)
	.align		4
.L_20:
        /*0010*/ 	.word	index@($__internal_2_$__cuda_sm10x_tcgen05_guardrail_trap_unallocated_columns_being_dealloced)
        /*0014*/ 	.word	0x00000000


	//----- nvinfo : EIATTR_FRAME_SIZE
	.align		4
.L_21:
        /*0018*/ 	.byte	0x04, 0x11
        /*001a*/ 	.short	(.L_23 - .L_22)
	.align		4
.L_22:
        /*001c*/ 	.word	index@($__internal_1_$__cuda_sm10x_tcgen05_guardrail_trap_phase_invalid_during_alloc)
        /*0020*/ 	.word	0x00000000


	//----- nvinfo : EIATTR_FRAME_SIZE
	.align		4
.L_23:
        /*0024*/ 	.byte	0x04, 0x11
        /*0026*/ 	.short	(.L_25 - .L_24)
	.align		4
.L_24:
        /*0028*/ 	.word	index@($__internal_0_$__cuda_sm10x_tcgen05_guardrail_trap_col_being_dealloced_not_returned_by_alloc)
        /*002c*/ 	.word	0x00000000


	//----- nvinfo : EIATTR_FRAME_SIZE
	.align		4
.L_25:
        /*0030*/ 	.byte	0x04, 0x11
        /*0032*/ 	.short	(.L_27 - .L_26)
	.align		4
.L_26:
        /*0034*/ 	.word	index@(_ZN7cutlass13device_kernelINS_4gemm6kernel13GemmUniversalIN4cute5tupleIJiiiiEEENS1_10collective13CollectiveMmaINS1_35MainloopSm100TmaUmmaWarpSpecializedILi72ELi2ELi4ENS5_IJNS4_1CILi2EEENSA_ILi1EEESC_EEEEENS5_IJNSA_ILi64EEENSA_ILi32EEENSA_ILi16EEEEEENS_6half_tENS5_IJlSC_lEEESJ_SK_NS4_8TiledMMAINS4_8MMA_AtomIJNS4_20SM100_MMA_F16BF16_SSISJ_SJ_fLi64ELi32ELNS4_4UMMA5MajorE0ELSP_0ELNSO_7ScaleInE0ELSQ_0EEEEEENS4_6LayoutINS5_IJSC_SC_SC_EEENS5_IJNSA_ILi0EEESV_SV_EEEEENS5_IJNS4_10UnderscoreESY_SY_EEEEENS4_13SM90_TMA_LOADENS4_14ComposedLayoutINS4_7SwizzleILi1ELi4ELi3EEENS4_18smem_ptr_flag_bitsILi16EEENST_INS5_IJNSA_ILi8EEESH_EEENS5_IJSH_SC_EEEEEEEvNS4_8identityENS4_23SM90_TMA_LOAD_MULTICASTES1B_vS1C_EENS_8epilogue10collective18CollectiveEpilogueINS1F_23Sm100TmaWarpSpecializedILi2ELi1ELi16ELb1ELb0EEEJSI_NS5_IJNST_ISF_SC_EENST_ISG_SC_EEEEESJ_SK_SJ_SK_NS1F_6fusion15FusionCallbacksIS1J_NS1N_17LinearCombinationISJ_fSJ_fLNS_15FloatRoundStyleE2EEESI_S1M_JEEENS4_5SM1004TMEM4LOAD26SM100_TMEM_LOAD_16dp256b4xES11_NS12_INS13_ILi2ELi4ELi3EEES16_NST_INS5_IJS17_SG_EEENS5_IJSG_SC_EEEEEEENS4_17SM75_U32x4_LDSM_NENS4_14SM90_TMA_STOREES21_NS4_17SM90_U32x4_STSM_NENS4_39AutoVectorizingCopyWithAssumedAlignmentILi128EEEEEEvvEEEEvNT_6ParamsE)
        /*0038*/ 	.word	0x00000000


	//----- nvinfo : EIATTR_MIN_STACK_SIZE
	.align		4
.L_27:
        /*003c*/ 	.byte	0x04, 0x12
        /*003e*/ 	.short	(.L_29 - .L_28)
	.align		4
.L_28:
        /*0040*/ 	.word	index@(_ZN7cutlass13device_kernelINS_4gemm6kernel13GemmUniversalIN4cute5tupleIJiiiiEEENS1_10collective13CollectiveMmaINS1_35MainloopSm100TmaUmmaWarpSpecializedILi72ELi2ELi4ENS5_IJNS4_1CILi2EEENSA_ILi1EEESC_EEEEENS5_IJNSA_ILi64EEENSA_ILi32EEENSA_ILi16EEEEEENS_6half_tENS5_IJlSC_lEEESJ_SK_NS4_8TiledMMAINS4_8MMA_AtomIJNS4_20SM100_MMA_F16BF16_SSISJ_SJ_fLi64ELi32ELNS4_4UMMA5MajorE0ELSP_0ELNSO_7ScaleInE0ELSQ_0EEEEEENS4_6LayoutINS5_IJSC_SC_SC_EEENS5_IJNSA_ILi0EEESV_SV_EEEEENS5_IJNS4_10UnderscoreESY_SY_EEEEENS4_13SM90_TMA_LOADENS4_14ComposedLayoutINS4_7SwizzleILi1ELi4ELi3EEENS4_18smem_ptr_flag_bitsILi16EEENST_INS5_IJNSA_ILi8EEESH_EEENS5_IJSH_SC_EEEEEEEvNS4_8identityENS4_23SM90_TMA_LOAD_MULTICASTES1B_vS1C_EENS_8epilogue10collective18CollectiveEpilogueINS1F_23Sm100TmaWarpSpecializedILi2ELi1ELi16ELb1ELb0EEEJSI_NS5_IJNST_ISF_SC_EENST_ISG_SC_EEEEESJ_SK_SJ_SK_NS1F_6fusion15FusionCallbacksIS1J_NS1N_17LinearCombinationISJ_fSJ_fLNS_15FloatRoundStyleE2EEESI_S1M_JEEENS4_5SM1004TMEM4LOAD26SM100_TMEM_LOAD_16dp256b4xES11_NS12_INS13_ILi2ELi4ELi3EEES16_NST_INS5_IJS17_SG_EEENS5_IJSG_SC_EEEEEEENS4_17SM75_U32x4_LDSM_NENS4_14SM90_TMA_STOREES21_NS4_17SM90_U32x4_STSM_NENS4_39AutoVectorizingCopyWithAssumedAlignmentILi128EEEEEEvvEEEEvNT_6ParamsE)
        /*0044*/ 	.word	0x00000000
.L_29:


//--------------------- .nv.compat                --------------------------
	.section	.nv.compat,"",@"SHT_CUDA_COMPAT_INFO"
	.align	4
        /*0000*/ 	.byte	0x02, 0x09, 0x01, 0x00, 0x02, 0x02, 0x02, 0x00, 0x02, 0x05, 0x05, 0x00, 0x03, 0x07, 0x01, 0x01
        /*0010*/ 	.byte	0x02, 0x03, 0x01, 0x00, 0x02, 0x06, 0x01, 0x00, 0x04, 0x0b, 0x08, 0x00, 0x09, 0x00, 0x00, 0x00
        /*0020*/ 	.byte	0x00, 0x00, 0x00, 0x00


//--------------------- .nv.info._ZN7cutlass13device_kernelINS_4gemm6kernel13GemmUniversalIN4cute5tupleIJiiiiEEENS1_10collective13CollectiveMmaINS1_35MainloopSm100TmaUmmaWarpSpecializedILi72ELi2ELi4ENS5_IJNS4_1CILi2EEENSA_ILi1EEESC_EEEEENS5_IJNSA_ILi64EEENSA_ILi32EEENSA_ILi16EEEEEENS_6half_tENS5_IJlSC_lEEESJ_SK_NS4_8TiledMMAINS4_8MMA_AtomIJNS4_20SM100_MMA_F16BF16_SSISJ_SJ_fLi64ELi32ELNS4_4UMMA5MajorE0ELSP_0ELNSO_7ScaleInE0ELSQ_0EEEEEENS4_6LayoutINS5_IJSC_SC_SC_EEENS5_IJNSA_ILi0EEESV_SV_EEEEENS5_IJNS4_10UnderscoreESY_SY_EEEEENS4_13SM90_TMA_LOADENS4_14ComposedLayoutINS4_7SwizzleILi1ELi4ELi3EEENS4_18smem_ptr_flag_bitsILi16EEENST_INS5_IJNSA_ILi8EEESH_EEENS5_IJSH_SC_EEEEEEEvNS4_8identityENS4_23SM90_TMA_LOAD_MULTICASTES1B_vS1C_EENS_8epilogue10collective18CollectiveEpilogueINS1F_23Sm100TmaWarpSpecializedILi2ELi1ELi16ELb1ELb0EEEJSI_NS5_IJNST_ISF_SC_EENST_ISG_SC_EEEEESJ_SK_SJ_SK_NS1F_6fusion15FusionCallbacksIS1J_NS1N_17LinearCombinationISJ_fSJ_fLNS_15FloatRoundStyleE2EEESI_S1M_JEEENS4_5SM1004TMEM4LOAD26SM100_TMEM_LOAD_16dp256b4xES11_NS12_INS13_ILi2ELi4ELi3EEES16_NST_INS5_IJS17_SG_EEENS5_IJSG_SC_EEEEEEENS4_17SM75_U32x4_LDSM_NENS4_14SM90_TMA_STOREES21_NS4_17SM90_U32x4_STSM_NENS4_39AutoVectorizingCopyWithAssumedAlignmentILi128EEEEEEvvEEEEvNT_6ParamsE --------------------------
	.section	.nv.info._ZN7cutlass13device_kernelINS_4gemm6kernel13GemmUniversalIN4cute5tupleIJiiiiEEENS1_10collective13CollectiveMmaINS1_35MainloopSm100TmaUmmaWarpSpecializedILi72ELi2ELi4ENS5_IJNS4_1CILi2EEENSA_ILi1EEESC_EEEEENS5_IJNSA_ILi64EEENSA_ILi32EEENSA_ILi16EEEEEENS_6half_tENS5_IJlSC_lEEESJ_SK_NS4_8TiledMMAINS4_8MMA_AtomIJNS4_20SM100_MMA_F16BF16_SSISJ_SJ_fLi64ELi32ELNS4_4UMMA5MajorE0ELSP_0ELNSO_7ScaleInE0ELSQ_0EEEEEENS4_6LayoutINS5_IJSC_SC_SC_EEENS5_IJNSA_ILi0EEESV_SV_EEEEENS5_IJNS4_10UnderscoreESY_SY_EEEEENS4_13SM90_TMA_LOADENS4_14ComposedLayoutINS4_7SwizzleILi1ELi4ELi3EEENS4_18smem_ptr_flag_bitsILi16EEENST_INS5_IJNSA_ILi8EEESH_EEENS5_IJSH_SC_EEEEEEEvNS4_8identityENS4_23SM90_TMA_LOAD_MULTICASTES1B_vS1C_EENS_8epilogue10collective18CollectiveEpilogueINS1F_23Sm100TmaWarpSpecializedILi2ELi1ELi16ELb1ELb0EEEJSI_NS5_IJNST_ISF_SC_EENST_ISG_SC_EEEEESJ_SK_SJ_SK_NS1F_6fusion15FusionCallbacksIS1J_NS1N_17LinearCombinationISJ_fSJ_fLNS_15FloatRoundStyleE2EEESI_S1M_JEEENS4_5SM1004TMEM4LOAD26SM100_TMEM_LOAD_16dp256b4xES11_NS12_INS13_ILi2ELi4ELi3EEES16_NST_INS5_IJS17_SG_EEENS5_IJSG_SC_EEEEEEENS4_17SM75_U32x4_LDSM_NENS4_14SM90_TMA_STOREES21_NS4_17SM90_U32x4_STSM_NENS4_39AutoVectorizingCopyWithAssumedAlignmentILi128EEEEEEvvEEEEvNT_6ParamsE,"",@"SHT_CUDA_INFO"
	.sectionflags	@""
	.align	4


	//----- nvinfo : EIATTR_CUDA_API_VERSION
	.align		4
        /*0000*/ 	.byte	0x04, 0x37
        /*0002*/ 	.short	(.L_31 - .L_30)
.L_30:
        /*0004*/ 	.word	0x00000082


	//----- nvinfo : EIATTR_KPARAM_INFO
	.align		4
.L_31:
        /*0008*/ 	.byte	0x04, 0x17
        /*000a*/ 	.short	(.L_33 - .L_32)
.L_32:
        /*000c*/ 	.word	0x00000000
        /*0010*/ 	.short	0x0000
        /*0012*/ 	.short	0x0000
        /*0014*/ 	.byte	0x00, 0xf0, 0x01, 0x20


	//----- nvinfo : EIATTR_AT_ENTRY_FRAGMENTS
	.align		4
.L_33:
        /*0018*/ 	.byte	0x04, 0x4f
        /*001a*/ 	.short	(.L_35 - .L_34)


	//   ....[0]....
.L_34:
        /*001c*/ 	.word	0x00000006


	//----- nvinfo : EIATTR_RESERVED_SMEM_USED
	.align		4
.L_35:
        /*0020*/ 	.byte	0x01, 0x41
	.zero		2


	//----- nvinfo : EIATTR_SPARSE_MMA_MASK
	.align		4
        /*0024*/ 	.byte	0x03, 0x50
        /*0026*/ 	.short	0x0000


	//----- nvinfo : EIATTR_TCGEN05_1CTA_USED
	.align		4
        /*0028*/ 	.byte	0x01, 0x51
	.zero		2


	//----- nvinfo : EIATTR_MAXREG_COUNT
	.align		4
        /*002c*/ 	.byte	0x03, 0x1b
        /*002e*/ 	.short	0x00ff


	//----- nvinfo : EIATTR_NUM_BARRIERS
	.align		4
        /*0030*/ 	.byte	0x02, 0x4c
        /*0032*/ 	.byte	0x07
	.zero		1


	//----- nvinfo : EIATTR_EXTERNS
	.align		4
        /*0034*/ 	.byte	0x04, 0x0f
        /*0036*/ 	.short	(.L_37 - .L_36)


	//   ....[0]....
	.align		4
.L_36:
        /*0038*/ 	.word	index@(__assertfail)


	//----- nvinfo : EIATTR_MERCURY_ISA_VERSION
	.align		4
.L_37:
        /*003c*/ 	.byte	0x03, 0x5f
        /*003e*/ 	.short	0x0101


	//----- nvinfo : EIATTR_INT_WARP_WIDE_INSTR_OFFSETS
	.align		4
        /*0040*/ 	.byte	0x04, 0x31
        /*0042*/ 	.short	(.L_39 - .L_38)


	//   ....[0]....
.L_38:
        /*0044*/ 	.word	0x00006a00


	//   ....[1]....
        /*0048*/ 	.word	0x00006a30


	//   ....[2]....
        /*004c*/ 	.word	0x00006a50


	//   ....[3]....
        /*0050*/ 	.word	0x00007640


	//   ....[4]....
        /*0054*/ 	.word	0x00007760


	//----- nvinfo : EIATTR_COOP_GROUP_MASK_REGIDS
	.align		4
.L_39:
        /*0058*/ 	.byte	0x04, 0x29
        /*005a*/ 	.short	(.L_41 - .L_40)


	//   ....[0]....
.L_40:
        /*005c*/ 	.word	0xffffffff


	//   ....[1]....
        /*0060*/ 	.word	0xffffffff


	//   ....[2]....
        /*0064*/ 	.word	0xffffffff


	//   ....[3]....
        /*0068*/ 	.word	0xffffffff


	//   ....[4]....
        /*006c*/ 	.word	0xffffffff


	//   ....[5]....
        /*0070*/ 	.word	0xffffffff


	//   ....[6]....
        /*0074*/ 	.word	0xffffffff


	//   ....[7]....
        /*0078*/ 	.word	0xffffffff


	//   ....[8]....
        /*007c*/ 	.word	0xffffffff


	//   ....[9]....
        /*0080*/ 	.word	0xffffffff


	//   ....[10]....
        /*0084*/ 	.word	0xffffffff


	//   ....[11]....
        /*0088*/ 	.word	0xffffffff


	//   ....[12]....
        /*008c*/ 	.word	0xffffffff


	//   ....[13]....
        /*0090*/ 	.word	0xffffffff


	//----- nvinfo : EIATTR_COOP_GROUP_INSTR_OFFSETS
	.align		4
.L_41:
        /*0094*/ 	.byte	0x04, 0x28
        /*0096*/ 	.short	(.L_43 - .L_42)


	//   ....[0]....
.L_42:
        /*0098*/ 	.word	0x00000080


	//   ....[1]....
        /*009c*/ 	.word	0x000004e0


	//   ....[2]....
        /*00a0*/ 	.word	0x00000f20


	//   ....[3]....
        /*00a4*/ 	.word	0x00001080


	//   ....[4]....
        /*00a8*/ 	.word	0x00001180


	//   ....[5]....
        /*00ac*/ 	.word	0x000012f0


	//   ....[6]....
        /*00b0*/ 	.word	0x00001490


	//   ....[7]....
        /*00b4*/ 	.word	0x00001650


	//   ....[8]....
        /*00b8*/ 	.word	0x00002830


	//   ....[9]....
        /*00bc*/ 	.word	0x00005d40


	//   ....[10]....
        /*00c0*/ 	.word	0x00005f50


	//   ....[11]....
        /*00c4*/ 	.word	0x00005f80


	//   ....[12]....
        /*00c8*/ 	.word	0x000068e0


	//   ....[13]....
        /*00cc*/ 	.word	0x00006b10


	//----- nvinfo : EIATTR_VRC_CTA_INIT_COUNT
	.align		4
.L_43:
        /*00d0*/ 	.byte	0x02, 0x4a
        /*00d2*/ 	.byte	0x80
	.zero		1


	//----- nvinfo : EIATTR_SYSCALL_OFFSETS
	.align		4
        /*00d4*/ 	.byte	0x04, 0x46
        /*00d6*/ 	.short	(.L_45 - .L_44)


	//   ....[0]....
.L_44:
        /*00d8*/ 	.word	0x00008390


	//   ....[1]....
        /*00dc*/ 	.word	0x00008480


	//   ....[2]....
        /*00e0*/ 	.word	0x00008bd0


	//----- nvinfo : EIATTR_MBARRIER_INSTR_OFFSETS
	.align		4
.L_45:
        /*00e4*/ 	.byte	0x04, 0x39
        /*00e6*/ 	.short	(.L_47 - .L_46)


	//   ....[0]....
.L_46:
        /*00e8*/ 	.word	0x00000600
        /*00ec*/ 	.word	0x000000ff
        /*00f0*/ 	.word	0x00000000
        /*00f4*/ 	.short	0x0100
        /*00f6*/ 	.byte	0x04
	.zero		1


	//   ....[1]....
        /*00f8*/ 	.word	0x00000610
        /*00fc*/ 	.word	0x000000ff
        /*0100*/ 	.word	0x00000240
        /*0104*/ 	.short	0x0100
        /*0106*/ 	.byte	0x04
	.zero		1


	//   ....[2]....
        /*0108*/ 	.word	0x00000620
        /*010c*/ 	.word	0x000000ff
        /*0110*/ 	.word	0x00000008
        /*0114*/ 	.short	0x0100
        /*0116*/ 	.byte	0x04
	.zero		1


	//   ....[3]....
        /*0118*/ 	.word	0x00000630
        /*011c*/ 	.word	0x000000ff
        /*0120*/ 	.word	0x00000248
        /*0124*/ 	.short	0x0100
        /*0126*/ 	.byte	0x04
	.zero		1


	//   ....[4]....
        /*0128*/ 	.word	0x00000640
        /*012c*/ 	.word	0x000000ff
        /*0130*/ 	.word	0x00000010
        /*0134*/ 	.short	0x0100
        /*0136*/ 	.byte	0x04
	.zero		1


	//   ....[5]....
        /*0138*/ 	.word	0x00000650
        /*013c*/ 	.word	0x000000ff
        /*0140*/ 	.word	0x00000250
        /*0144*/ 	.short	0x0100
        /*0146*/ 	.byte	0x04
	.zero		1


	//   ....[6]....
        /*0148*/ 	.word	0x00000660
        /*014c*/ 	.word	0x000000ff
        /*0150*/ 	.word	0x00000018
        /*0154*/ 	.short	0x0100
        /*0156*/ 	.byte	0x04
	.zero		1


	//   ....[7]....
        /*0158*/ 	.word	0x00000670
        /*015c*/ 	.word	0x000000ff
        /*0160*/ 	.word	0x00000258
        /*0164*/ 	.short	0x0100
        /*0166*/ 	.byte	0x04
	.zero		1


	//   ....[8]....
        /*0168*/ 	.word	0x00000680
        /*016c*/ 	.word	0x000000ff
        /*0170*/ 	.word	0x00000020
        /*0174*/ 	.short	0x0100
        /*0176*/ 	.byte	0x04
	.zero		1


	//   ....[9]....
        /*0178*/ 	.word	0x00000690
        /*017c*/ 	.word	0x000000ff
        /*0180*/ 	.word	0x00000260
        /*0184*/ 	.short	0x0100
        /*0186*/ 	.byte	0x04
	.zero		1


	//   ....[10]....
        /*0188*/ 	.word	0x000006a0
        /*018c*/ 	.word	0x000000ff
        /*0190*/ 	.word	0x00000028
        /*0194*/ 	.short	0x0100
        /*0196*/ 	.byte	0x04
	.zero		1


	//   ....[11]....
        /*0198*/ 	.word	0x000006b0
        /*019c*/ 	.word	0x000000ff
        /*01a0*/ 	.word	0x00000268
        /*01a4*/ 	.short	0x0100
        /*01a6*/ 	.byte	0x04
	.zero		1


	//   ....[12]....
        /*01a8*/ 	.word	0x000006c0
        /*01ac*/ 	.word	0x000000ff
        /*01b0*/ 	.word	0x00000030
        /*01b4*/ 	.short	0x0100
        /*01b6*/ 	.byte	0x04
	.zero		1


	//   ....[13]....
        /*01b8*/ 	.word	0x000006d0
        /*01bc*/ 	.word	0x000000ff
        /*01c0*/ 	.word	0x00000270
        /*01c4*/ 	.short	0x0100
        /*01c6*/ 	.byte	0x04
	.zero		1


	//   ....[14]....
        /*01c8*/ 	.word	0x000006e0
        /*01cc*/ 	.word	0x000000ff
        /*01d0*/ 	.word	0x00000038
        /*01d4*/ 	.short	0x0100
        /*01d6*/ 	.byte	0x04
	.zero		1


	//   ....[15]....
        /*01d8*/ 	.word	0x000006f0
        /*01dc*/ 	.word	0x000000ff
        /*01e0*/ 	.word	0x00000278
        /*01e4*/ 	.short	0x0100
        /*01e6*/ 	.byte	0x04
	.zero		1


	//   ....[16]....
        /*01e8*/ 	.word	0x00000700
        /*01ec*/ 	.word	0x000000ff
        /*01f0*/ 	.word	0x00000040
        /*01f4*/ 	.short	0x0100
        /*01f6*/ 	.byte	0x04
	.zero		1


	//   ....[17]....
        /*01f8*/ 	.word	0x00000710
        /*01fc*/ 	.word	0x000000ff
        /*0200*/ 	.word	0x00000280
        /*0204*/ 	.short	0x0100
        /*0206*/ 	.byte	0x04
	.zero		1


	//   ....[18]....
        /*0208*/ 	.word	0x00000720
        /*020c*/ 	.word	0x000000ff
        /*0210*/ 	.word	0x00000048
        /*0214*/ 	.short	0x0100
        /*0216*/ 	.byte	0x04
	.zero		1


	//   ....[19]....
        /*0218*/ 	.word	0x00000730
        /*021c*/ 	.word	0x000000ff
        /*0220*/ 	.word	0x00000288
        /*0224*/ 	.short	0x0100
        /*0226*/ 	.byte	0x04
	.zero		1


	//   ....[20]....
        /*0228*/ 	.word	0x00000740
        /*022c*/ 	.word	0x000000ff
        /*0230*/ 	.word	0x00000050
        /*0234*/ 	.short	0x0100
        /*0236*/ 	.byte	0x04
	.zero		1


	//   ....[21]....
        /*0238*/ 	.word	0x00000750
        /*023c*/ 	.word	0x000000ff
        /*0240*/ 	.word	0x00000290
        /*0244*/ 	.short	0x0100
        /*0246*/ 	.byte	0x04
	.zero		1


	//   ....[22]....
        /*0248*/ 	.word	0x00000760
        /*024c*/ 	.word	0x000000ff
        /*0250*/ 	.word	0x00000058
        /*0254*/ 	.short	0x0100
        /*0256*/ 	.byte	0x04
	.zero		1


	//   ....[23]....
        /*0258*/ 	.word	0x00000770
        /*025c*/ 	.word	0x000000ff
        /*0260*/ 	.word	0x00000298
        /*0264*/ 	.short	0x0100
        /*0266*/ 	.byte	0x04
	.zero		1


	//   ....[24]....
        /*0268*/ 	.word	0x00000780
        /*026c*/ 	.word	0x000000ff
        /*0270*/ 	.word	0x00000060
        /*0274*/ 	.short	0x0100
        /*0276*/ 	.byte	0x04
	.zero		1


	//   ....[25]....
        /*0278*/ 	.word	0x00000790
        /*027c*/ 	.word	0x000000ff
        /*0280*/ 	.word	0x000002a0
        /*0284*/ 	.short	0x0100
        /*0286*/ 	.byte	0x04
	.zero		1


	//   ....[26]....
        /*0288*/ 	.word	0x000007a0
        /*028c*/ 	.word	0x000000ff
        /*0290*/ 	.word	0x00000068
        /*0294*/ 	.short	0x0100
        /*0296*/ 	.byte	0x04
	.zero		1


	//   ....[27]....
        /*0298*/ 	.word	0x000007b0
        /*029c*/ 	.word	0x000000ff
        /*02a0*/ 	.word	0x000002a8
        /*02a4*/ 	.short	0x0100
        /*02a6*/ 	.byte	0x04
	.zero		1


	//   ....[28]....
        /*02a8*/ 	.word	0x000007c0
        /*02ac*/ 	.word	0x000000ff
        /*02b0*/ 	.word	0x00000070
        /*02b4*/ 	.short	0x0100
        /*02b6*/ 	.byte	0x04
	.zero		1


	//   ....[29]....
        /*02b8*/ 	.word	0x000007d0
        /*02bc*/ 	.word	0x000000ff
        /*02c0*/ 	.word	0x000002b0
        /*02c4*/ 	.short	0x0100
        /*02c6*/ 	.byte	0x04
	.zero		1


	//   ....[30]....
        /*02c8*/ 	.word	0x000007e0
        /*02cc*/ 	.word	0x000000ff
        /*02d0*/ 	.word	0x00000078
        /*02d4*/ 	.short	0x0100
        /*02d6*/ 	.byte	0x04
	.zero		1


	//   ....[31]....
        /*02d8*/ 	.word	0x000007f0
        /*02dc*/ 	.word	0x000000ff
        /*02e0*/ 	.word	0x000002b8
        /*02e4*/ 	.short	0x0100
        /*02e6*/ 	.byte	0x04
	.zero		1


	//   ....[32]....
        /*02e8*/ 	.word	0x00000800
        /*02ec*/ 	.word	0x000000ff
        /*02f0*/ 	.word	0x00000080
        /*02f4*/ 	.short	0x0100
        /*02f6*/ 	.byte	0x04
	.zero		1


	//   ....[33]....
        /*02f8*/ 	.word	0x00000810
        /*02fc*/ 	.word	0x000000ff
        /*0300*/ 	.word	0x000002c0
        /*0304*/ 	.short	0x0100
        /*0306*/ 	.byte	0x04
	.zero		1


	//   ....[34]....
        /*0308*/ 	.word	0x00000820
        /*030c*/ 	.word	0x000000ff
        /*0310*/ 	.word	0x00000088
        /*0314*/ 	.short	0x0100
        /*0316*/ 	.byte	0x04
	.zero		1


	//   ....[35]....
        /*0318*/ 	.word	0x00000830
        /*031c*/ 	.word	0x000000ff
        /*0320*/ 	.word	0x000002c8
        /*0324*/ 	.short	0x0100
        /*0326*/ 	.byte	0x04
	.zero		1


	//   ....[36]....
        /*0328*/ 	.word	0x00000840
        /*032c*/ 	.word	0x000000ff
        /*0330*/ 	.word	0x00000090
        /*0334*/ 	.short	0x0100
        /*0336*/ 	.byte	0x04
	.zero		1


	//   ....[37]....
        /*0338*/ 	.word	0x00000850
        /*033c*/ 	.word	0x000000ff
        /*0340*/ 	.word	0x000002d0
        /*0344*/ 	.short	0x0100
        /*0346*/ 	.byte	0x04
	.zero		1


	//   ....[38]....
        /*0348*/ 	.word	0x00000860
        /*034c*/ 	.word	0x000000ff
        /*0350*/ 	.word	0x00000098
        /*0354*/ 	.short	0x0100
        /*0356*/ 	.byte	0x04
	.zero		1


	//   ....[39]....
        /*0358*/ 	.word	0x00000870
        /*035c*/ 	.word	0x000000ff
        /*0360*/ 	.word	0x000002d8
        /*0364*/ 	.short	0x0100
        /*0366*/ 	.byte	0x04
	.zero		1


	//   ....[40]....
        /*0368*/ 	.word	0x00000880
        /*036c*/ 	.word	0x000000ff
        /*0370*/ 	.word	0x000000a0
        /*0374*/ 	.short	0x0100
        /*0376*/ 	.byte	0x04
	.zero		1


	//   ....[41]....
        /*0378*/ 	.word	0x00000890
        /*037c*/ 	.word	0x000000ff
        /*0380*/ 	.word	0x000002e0
        /*0384*/ 	.short	0x0100
        /*0386*/ 	.byte	0x04
	.zero		1


	//   ....[42]....
        /*0388*/ 	.word	0x000008a0
        /*038c*/ 	.word	0x000000ff
        /*0390*/ 	.word	0x000000a8
        /*0394*/ 	.short	0x0100
        /*0396*/ 	.byte	0x04
	.zero		1


	//   ....[43]....
        /*0398*/ 	.word	0x000008b0
        /*039c*/ 	.word	0x000000ff
        /*03a0*/ 	.word	0x000002e8
        /*03a4*/ 	.short	0x0100
        /*03a6*/ 	.byte	0x04
	.zero		1


	//   ....[44]....
        /*03a8*/ 	.word	0x000008c0
        /*03ac*/ 	.word	0x000000ff
        /*03b0*/ 	.word	0x000000b0
        /*03b4*/ 	.short	0x0100
        /*03b6*/ 	.byte	0x04
	.zero		1


	//   ....[45]....
        /*03b8*/ 	.word	0x000008d0
        /*03bc*/ 	.word	0x000000ff
        /*03c0*/ 	.word	0x000002f0
        /*03c4*/ 	.short	0x0100
        /*03c6*/ 	.byte	0x04
	.zero		1


	//   ....[46]....
        /*03c8*/ 	.word	0x000008e0
        /*03cc*/ 	.word	0x000000ff
        /*03d0*/ 	.word	0x000000b8
        /*03d4*/ 	.short	0x0100
        /*03d6*/ 	.byte	0x04
	.zero		1


	//   ....[47]....
        /*03d8*/ 	.word	0x000008f0
        /*03dc*/ 	.word	0x000000ff
        /*03e0*/ 	.word	0x000002f8
        /*03e4*/ 	.short	0x0100
        /*03e6*/ 	.byte	0x04
	.zero		1


	//   ....[48]....
        /*03e8*/ 	.word	0x00000900
        /*03ec*/ 	.word	0x000000ff
        /*03f0*/ 	.word	0x000000c0
        /*03f4*/ 	.short	0x0100
        /*03f6*/ 	.byte	0x04
	.zero		1


	//   ....[49]....
        /*03f8*/ 	.word	0x00000910
        /*03fc*/ 	.word	0x000000ff
        /*0400*/ 	.word	0x00000300
        /*0404*/ 	.short	0x0100
        /*0406*/ 	.byte	0x04
	.zero		1


	//   ....[50]....
        /*0408*/ 	.word	0x00000920
        /*040c*/ 	.word	0x000000ff
        /*0410*/ 	.word	0x000000c8
        /*0414*/ 	.short	0x0100
        /*0416*/ 	.byte	0x04
	.zero		1


	//   ....[51]....
        /*0418*/ 	.word	0x00000930
        /*041c*/ 	.word	0x000000ff
        /*0420*/ 	.word	0x00000308
        /*0424*/ 	.short	0x0100
        /*0426*/ 	.byte	0x04
	.zero		1


	//   ....[52]....
        /*0428*/ 	.word	0x00000940
        /*042c*/ 	.word	0x000000ff
        /*0430*/ 	.word	0x000000d0
        /*0434*/ 	.short	0x0100
        /*0436*/ 	.byte	0x04
	.zero		1


	//   ....[53]....
        /*0438*/ 	.word	0x00000950
        /*043c*/ 	.word	0x000000ff
        /*0440*/ 	.word	0x00000310
        /*0444*/ 	.short	0x0100
        /*0446*/ 	.byte	0x04
	.zero		1


	//   ....[54]....
        /*0448*/ 	.word	0x00000960
        /*044c*/ 	.word	0x000000ff
        /*0450*/ 	.word	0x000000d8
        /*0454*/ 	.short	0x0100
        /*0456*/ 	.byte	0x04
	.zero		1


	//   ....[55]....
        /*0458*/ 	.word	0x00000970
        /*045c*/ 	.word	0x000000ff
        /*0460*/ 	.word	0x00000318
        /*0464*/ 	.short	0x0100
        /*0466*/ 	.byte	0x04
	.zero		1


	//   ....[56]....
        /*0468*/ 	.word	0x00000980
        /*046c*/ 	.word	0x000000ff
        /*0470*/ 	.word	0x000000e0
        /*0474*/ 	.short	0x0100
        /*0476*/ 	.byte	0x04
	.zero		1


	//   ....[57]....
        /*0478*/ 	.word	0x00000990
        /*047c*/ 	.word	0x000000ff
        /*0480*/ 	.word	0x00000320
        /*0484*/ 	.short	0x0100
        /*0486*/ 	.byte	0x04
	.zero		1


	//   ....[58]....
        /*0488*/ 	.word	0x000009a0
        /*048c*/ 	.word	0x000000ff
        /*0490*/ 	.word	0x000000e8
        /*0494*/ 	.short	0x0100
        /*0496*/ 	.byte	0x04
	.zero		1


	//   ....[59]....
        /*0498*/ 	.word	0x000009b0
        /*049c*/ 	.word	0x000000ff
        /*04a0*/ 	.word	0x00000328
        /*04a4*/ 	.short	0x0100
        /*04a6*/ 	.byte	0x04
	.zero		1


	//   ....[60]....
        /*04a8*/ 	.word	0x000009c0
        /*04ac*/ 	.word	0x000000ff
        /*04b0*/ 	.word	0x000000f0
        /*04b4*/ 	.short	0x0100
        /*04b6*/ 	.byte	0x04
	.zero		1


	//   ....[61]....
        /*04b8*/ 	.word	0x000009d0
        /*04bc*/ 	.word	0x000000ff
        /*04c0*/ 	.word	0x00000330
        /*04c4*/ 	.short	0x0100
        /*04c6*/ 	.byte	0x04
	.zero		1


	//   ....[62]....
        /*04c8*/ 	.word	0x000009e0
        /*04cc*/ 	.word	0x000000ff
        /*04d0*/ 	.word	0x000000f8
        /*04d4*/ 	.short	0x0100
        /*04d6*/ 	.byte	0x04
	.zero		1


	//   ....[63]....
        /*04d8*/ 	.word	0x000009f0
        /*04dc*/ 	.word	0x000000ff
        /*04e0*/ 	.word	0x00000338
        /*04e4*/ 	.short	0x0100
        /*04e6*/ 	.byte	0x04
	.zero		1


	//   ....[64]....
        /*04e8*/ 	.word	0x00000a00
        /*04ec*/ 	.word	0x000000ff
        /*04f0*/ 	.word	0x00000100
        /*04f4*/ 	.short	0x0100
        /*04f6*/ 	.byte	0x04
	.zero		1


	//   ....[65]....
        /*04f8*/ 	.word	0x00000a10
        /*04fc*/ 	.word	0x000000ff
        /*0500*/ 	.word	0x00000340
        /*0504*/ 	.short	0x0100
        /*0506*/ 	.byte	0x04
	.zero		1


	//   ....[66]....
        /*0508*/ 	.word	0x00000a20
        /*050c*/ 	.word	0x000000ff
        /*0510*/ 	.word	0x00000108
        /*0514*/ 	.short	0x0100
        /*0516*/ 	.byte	0x04
	.zero		1


	//   ....[67]....
        /*0518*/ 	.word	0x00000a30
        /*051c*/ 	.word	0x000000ff
        /*0520*/ 	.word	0x00000348
        /*0524*/ 	.short	0x0100
        /*0526*/ 	.byte	0x04
	.zero		1


	//   ....[68]....
        /*0528*/ 	.word	0x00000a40
        /*052c*/ 	.word	0x000000ff
        /*0530*/ 	.word	0x00000110
        /*0534*/ 	.short	0x0100
        /*0536*/ 	.byte	0x04
	.zero		1


	//   ....[69]....
        /*0538*/ 	.word	0x00000a50
        /*053c*/ 	.word	0x000000ff
        /*0540*/ 	.word	0x00000350
        /*0544*/ 	.short	0x0100
        /*0546*/ 	.byte	0x04
	.zero		1


	//   ....[70]....
        /*0548*/ 	.word	0x00000a60
        /*054c*/ 	.word	0x000000ff
        /*0550*/ 	.word	0x00000118
        /*0554*/ 	.short	0x0100
        /*0556*/ 	.byte	0x04
	.zero		1


	//   ....[71]....
        /*0558*/ 	.word	0x00000a70
        /*055c*/ 	.word	0x000000ff
        /*0560*/ 	.word	0x00000358
        /*0564*/ 	.short	0x0100
        /*0566*/ 	.byte	0x04
	.zero		1


	//   ....[72]....
        /*0568*/ 	.word	0x00000a80
        /*056c*/ 	.word	0x000000ff
        /*0570*/ 	.word	0x00000120
        /*0574*/ 	.short	0x0100
        /*0576*/ 	.byte	0x04
	.zero		1


	//   ....[73]....
        /*0578*/ 	.word	0x00000a90
        /*057c*/ 	.word	0x000000ff
        /*0580*/ 	.word	0x00000360
        /*0584*/ 	.short	0x0100
        /*0586*/ 	.byte	0x04
	.zero		1


	//   ....[74]....
        /*0588*/ 	.word	0x00000aa0
        /*058c*/ 	.word	0x000000ff
        /*0590*/ 	.word	0x00000128
        /*0594*/ 	.short	0x0100
        /*0596*/ 	.byte	0x04
	.zero		1


	//   ....[75]....
        /*0598*/ 	.word	0x00000ab0
        /*059c*/ 	.word	0x000000ff
        /*05a0*/ 	.word	0x00000368
        /*05a4*/ 	.short	0x0100
        /*05a6*/ 	.byte	0x04
	.zero		1


	//   ....[76]....
        /*05a8*/ 	.word	0x00000ac0
        /*05ac*/ 	.word	0x000000ff
        /*05b0*/ 	.word	0x00000130
        /*05b4*/ 	.short	0x0100
        /*05b6*/ 	.byte	0x04
	.zero		1


	//   ....[77]....
        /*05b8*/ 	.word	0x00000ad0
        /*05bc*/ 	.word	0x000000ff
        /*05c0*/ 	.word	0x00000370
        /*05c4*/ 	.short	0x0100
        /*05c6*/ 	.byte	0x04
	.zero		1


	//   ....[78]....
        /*05c8*/ 	.word	0x00000ae0
        /*05cc*/ 	.word	0x000000ff
        /*05d0*/ 	.word	0x00000138
        /*05d4*/ 	.short	0x0100
        /*05d6*/ 	.byte	0x04
	.zero		1


	//   ....[79]....
        /*05d8*/ 	.word	0x00000af0
        /*05dc*/ 	.word	0x000000ff
        /*05e0*/ 	.word	0x00000378
        /*05e4*/ 	.short	0x0100
        /*05e6*/ 	.byte	0x04
	.zero		1


	//   ....[80]....
        /*05e8*/ 	.word	0x00000b00
        /*05ec*/ 	.word	0x000000ff
        /*05f0*/ 	.word	0x00000140
        /*05f4*/ 	.short	0x0100
        /*05f6*/ 	.byte	0x04
	.zero		1


	//   ....[81]....
        /*05f8*/ 	.word	0x00000b10
        /*05fc*/ 	.word	0x000000ff
        /*0600*/ 	.word	0x00000380
        /*0604*/ 	.short	0x0100
        /*0606*/ 	.byte	0x04
	.zero		1


	//   ....[82]....
        /*0608*/ 	.word	0x00000b20
        /*060c*/ 	.word	0x000000ff
        /*0610*/ 	.word	0x00000148
        /*0614*/ 	.short	0x0100
        /*0616*/ 	.byte	0x04
	.zero		1


	//   ....[83]....
        /*0618*/ 	.word	0x00000b30
        /*061c*/ 	.word	0x000000ff
        /*0620*/ 	.word	0x00000388
        /*0624*/ 	.short	0x0100
        /*0626*/ 	.byte	0x04
	.zero		1


	//   ....[84]....
        /*0628*/ 	.word	0x00000b40
        /*062c*/ 	.word	0x000000ff
        /*0630*/ 	.word	0x00000150
        /*0634*/ 	.short	0x0100
        /*0636*/ 	.byte	0x04
	.zero		1


	//   ....[85]....
        /*0638*/ 	.word	0x00000b50
        /*063c*/ 	.word	0x000000ff
        /*0640*/ 	.word	0x00000390
        /*0644*/ 	.short	0x0100
        /*0646*/ 	.byte	0x04
	.zero		1


	//   ....[86]....
        /*0648*/ 	.word	0x00000b60
        /*064c*/ 	.word	0x000000ff
        /*0650*/ 	.word	0x00000158
        /*0654*/ 	.short	0x0100
        /*0656*/ 	.byte	0x04
	.zero		1


	//   ....[87]....
        /*0658*/ 	.word	0x00000b70
        /*065c*/ 	.word	0x000000ff
        /*0660*/ 	.word	0x00000398
        /*0664*/ 	.short	0x0100
        /*0666*/ 	.byte	0x04
	.zero		1


	//   ....[88]....
        /*0668*/ 	.word	0x00000b80
        /*066c*/ 	.word	0x000000ff
        /*0670*/ 	.word	0x00000160
        /*0674*/ 	.short	0x0100
        /*0676*/ 	.byte	0x04
	.zero		1


	//   ....[89]....
        /*0678*/ 	.word	0x00000b90
        /*067c*/ 	.word	0x000000ff
        /*0680*/ 	.word	0x000003a0
        /*0684*/ 	.short	0x0100
        /*0686*/ 	.byte	0x04
	.zero		1


	//   ....[90]....
        /*0688*/ 	.word	0x00000ba0
        /*068c*/ 	.word	0x000000ff
        /*0690*/ 	.word	0x00000168
        /*0694*/ 	.short	0x0100
        /*0696*/ 	.byte	0x04
	.zero		1


	//   ....[91]....
        /*0698*/ 	.word	0x00000bb0
        /*069c*/ 	.word	0x000000ff
        /*06a0*/ 	.word	0x000003a8
        /*06a4*/ 	.short	0x0100
        /*06a6*/ 	.byte	0x04
	.zero		1


	//   ....[92]....
        /*06a8*/ 	.word	0x00000bc0
        /*06ac*/ 	.word	0x000000ff
        /*06b0*/ 	.word	0x00000170
        /*06b4*/ 	.short	0x0100
        /*06b6*/ 	.byte	0x04
	.zero		1


	//   ....[93]....
        /*06b8*/ 	.word	0x00000bd0
        /*06bc*/ 	.word	0x000000ff
        /*06c0*/ 	.word	0x000003b0
        /*06c4*/ 	.short	0x0100
        /*06c6*/ 	.byte	0x04
	.zero		1


	//   ....[94]....
        /*06c8*/ 	.word	0x00000be0
        /*06cc*/ 	.word	0x000000ff
        /*06d0*/ 	.word	0x00000178
        /*06d4*/ 	.short	0x0100
        /*06d6*/ 	.byte	0x04
	.zero		1


	//   ....[95]....
        /*06d8*/ 	.word	0x00000bf0
        /*06dc*/ 	.word	0x000000ff
        /*06e0*/ 	.word	0x000003b8
        /*06e4*/ 	.short	0x0100
        /*06e6*/ 	.byte	0x04
	.zero		1


	//   ....[96]....
        /*06e8*/ 	.word	0x00000c00
        /*06ec*/ 	.word	0x000000ff
        /*06f0*/ 	.word	0x00000180
        /*06f4*/ 	.short	0x0100
        /*06f6*/ 	.byte	0x04
	.zero		1


	//   ....[97]....
        /*06f8*/ 	.word	0x00000c10
        /*06fc*/ 	.word	0x000000ff
        /*0700*/ 	.word	0x000003c0
        /*0704*/ 	.short	0x0100
        /*0706*/ 	.byte	0x04
	.zero		1


	//   ....[98]....
        /*0708*/ 	.word	0x00000c20
        /*070c*/ 	.word	0x000000ff
        /*0710*/ 	.word	0x00000188
        /*0714*/ 	.short	0x0100
        /*0716*/ 	.byte	0x04
	.zero		1


	//   ....[99]....
        /*0718*/ 	.word	0x00000c30
        /*071c*/ 	.word	0x000000ff
        /*0720*/ 	.word	0x000003c8
        /*0724*/ 	.short	0x0100
        /*0726*/ 	.byte	0x04
	.zero		1


	//   ....[100]....
        /*0728*/ 	.word	0x00000c40
        /*072c*/ 	.word	0x000000ff
        /*0730*/ 	.word	0x00000190
        /*0734*/ 	.short	0x0100
        /*0736*/ 	.byte	0x04
	.zero		1


	//   ....[101]....
        /*0738*/ 	.word	0x00000c50
        /*073c*/ 	.word	0x000000ff
        /*0740*/ 	.word	0x000003d0
        /*0744*/ 	.short	0x0100
        /*0746*/ 	.byte	0x04
	.zero		1


	//   ....[102]....
        /*0748*/ 	.word	0x00000c60
        /*074c*/ 	.word	0x000000ff
        /*0750*/ 	.word	0x00000198
        /*0754*/ 	.short	0x0100
        /*0756*/ 	.byte	0x04
	.zero		1


	//   ....[103]....
        /*0758*/ 	.word	0x00000c70
        /*075c*/ 	.word	0x000000ff
        /*0760*/ 	.word	0x000003d8
        /*0764*/ 	.short	0x0100
        /*0766*/ 	.byte	0x04
	.zero		1


	//   ....[104]....
        /*0768*/ 	.word	0x00000c80
        /*076c*/ 	.word	0x000000ff
        /*0770*/ 	.word	0x000001a0
        /*0774*/ 	.short	0x0100
        /*0776*/ 	.byte	0x04
	.zero		1


	//   ....[105]....
        /*0778*/ 	.word	0x00000c90
        /*077c*/ 	.word	0x000000ff
        /*0780*/ 	.word	0x000003e0
        /*0784*/ 	.short	0x0100
        /*0786*/ 	.byte	0x04
	.zero		1


	//   ....[106]....
        /*0788*/ 	.word	0x00000ca0
        /*078c*/ 	.word	0x000000ff
        /*0790*/ 	.word	0x000001a8
        /*0794*/ 	.short	0x0100
        /*0796*/ 	.byte	0x04
	.zero		1


	//   ....[107]....
        /*0798*/ 	.word	0x00000cb0
        /*079c*/ 	.word	0x000000ff
        /*07a0*/ 	.word	0x000003e8
        /*07a4*/ 	.short	0x0100
        /*07a6*/ 	.byte	0x04
	.zero		1


	//   ....[108]....
        /*07a8*/ 	.word	0x00000cc0
        /*07ac*/ 	.word	0x000000ff
        /*07b0*/ 	.word	0x000001b0
        /*07b4*/ 	.short	0x0100
        /*07b6*/ 	.byte	0x04
	.zero		1


	//   ....[109]....
        /*07b8*/ 	.word	0x00000cd0
        /*07bc*/ 	.word	0x000000ff
        /*07c0*/ 	.word	0x000003f0
        /*07c4*/ 	.short	0x0100
        /*07c6*/ 	.byte	0x04
	.zero		1


	//   ....[110]....
        /*07c8*/ 	.word	0x00000ce0
        /*07cc*/ 	.word	0x000000ff
        /*07d0*/ 	.word	0x000001b8
        /*07d4*/ 	.short	0x0100
        /*07d6*/ 	.byte	0x04
	.zero		1


	//   ....[111]....
        /*07d8*/ 	.word	0x00000cf0
        /*07dc*/ 	.word	0x000000ff
        /*07e0*/ 	.word	0x000003f8
        /*07e4*/ 	.short	0x0100
        /*07e6*/ 	.byte	0x04
	.zero		1


	//   ....[112]....
        /*07e8*/ 	.word	0x00000d00
        /*07ec*/ 	.word	0x000000ff
        /*07f0*/ 	.word	0x000001c0
        /*07f4*/ 	.short	0x0100
        /*07f6*/ 	.byte	0x04
	.zero		1


	//   ....[113]....
        /*07f8*/ 	.word	0x00000d10
        /*07fc*/ 	.word	0x000000ff
        /*0800*/ 	.word	0x00000400
        /*0804*/ 	.short	0x0100
        /*0806*/ 	.byte	0x04
	.zero		1


	//   ....[114]....
        /*0808*/ 	.word	0x00000d20
        /*080c*/ 	.word	0x000000ff
        /*0810*/ 	.word	0x000001c8
        /*0814*/ 	.short	0x0100
        /*0816*/ 	.byte	0x04
	.zero		1


	//   ....[115]....
        /*0818*/ 	.word	0x00000d30
        /*081c*/ 	.word	0x000000ff
        /*0820*/ 	.word	0x00000408
        /*0824*/ 	.short	0x0100
        /*0826*/ 	.byte	0x04
	.zero		1


	//   ....[116]....
        /*0828*/ 	.word	0x00000d40
        /*082c*/ 	.word	0x000000ff
        /*0830*/ 	.word	0x000001d0
        /*0834*/ 	.short	0x0100
        /*0836*/ 	.byte	0x04
	.zero		1


	//   ....[117]....
        /*0838*/ 	.word	0x00000d50
        /*083c*/ 	.word	0x000000ff
        /*0840*/ 	.word	0x00000410
        /*0844*/ 	.short	0x0100
        /*0846*/ 	.byte	0x04
	.zero		1


	//   ....[118]....
        /*0848*/ 	.word	0x00000d60
        /*084c*/ 	.word	0x000000ff
        /*0850*/ 	.word	0x000001d8
        /*0854*/ 	.short	0x0100
        /*0856*/ 	.byte	0x04
	.zero		1


	//   ....[119]....
        /*0858*/ 	.word	0x00000d70
        /*085c*/ 	.word	0x000000ff
        /*0860*/ 	.word	0x00000418
        /*0864*/ 	.short	0x0100
        /*0866*/ 	.byte	0x04
	.zero		1


	//   ....[120]....
        /*0868*/ 	.word	0x00000d80
        /*086c*/ 	.word	0x000000ff
        /*0870*/ 	.word	0x000001e0
        /*0874*/ 	.short	0x0100
        /*0876*/ 	.byte	0x04
	.zero		1


	//   ....[121]....
        /*0878*/ 	.word	0x00000d90
        /*087c*/ 	.word	0x000000ff
        /*0880*/ 	.word	0x00000420
        /*0884*/ 	.short	0x0100
        /*0886*/ 	.byte	0x04
	.zero		1


	//   ....[122]....
        /*0888*/ 	.word	0x00000da0
        /*088c*/ 	.word	0x000000ff
        /*0890*/ 	.word	0x000001e8
        /*0894*/ 	.short	0x0100
        /*0896*/ 	.byte	0x04
	.zero		1


	//   ....[123]....
        /*0898*/ 	.word	0x00000db0
        /*089c*/ 	.word	0x000000ff
        /*08a0*/ 	.word	0x00000428
        /*08a4*/ 	.short	0x0100
        /*08a6*/ 	.byte	0x04
	.zero		1


	//   ....[124]....
        /*08a8*/ 	.word	0x00000dc0
        /*08ac*/ 	.word	0x000000ff
        /*08b0*/ 	.word	0x000001f0
        /*08b4*/ 	.short	0x0100
        /*08b6*/ 	.byte	0x04
	.zero		1


	//   ....[125]....
        /*08b8*/ 	.word	0x00000dd0
        /*08bc*/ 	.word	0x000000ff
        /*08c0*/ 	.word	0x00000430
        /*08c4*/ 	.short	0x0100
        /*08c6*/ 	.byte	0x04
	.zero		1


	//   ....[126]....
        /*08c8*/ 	.word	0x00000de0
        /*08cc*/ 	.word	0x000000ff
        /*08d0*/ 	.word	0x000001f8
        /*08d4*/ 	.short	0x0100
        /*08d6*/ 	.byte	0x04
	.zero		1


	//   ....[127]....
        /*08d8*/ 	.word	0x00000df0
        /*08dc*/ 	.word	0x000000ff
        /*08e0*/ 	.word	0x00000438
        /*08e4*/ 	.short	0x0100
        /*08e6*/ 	.byte	0x04
	.zero		1


	//   ....[128]....
        /*08e8*/ 	.word	0x00000e00
        /*08ec*/ 	.word	0x000000ff
        /*08f0*/ 	.word	0x00000200
        /*08f4*/ 	.short	0x0100
        /*08f6*/ 	.byte	0x04
	.zero		1


	//   ....[129]....
        /*08f8*/ 	.word	0x00000e10
        /*08fc*/ 	.word	0x000000ff
        /*0900*/ 	.word	0x00000440
        /*0904*/ 	.short	0x0100
        /*0906*/ 	.byte	0x04
	.zero		1


	//   ....[130]....
        /*0908*/ 	.word	0x00000e20
        /*090c*/ 	.word	0x000000ff
        /*0910*/ 	.word	0x00000208
        /*0914*/ 	.short	0x0100
        /*0916*/ 	.byte	0x04
	.zero		1


	//   ....[131]....
        /*0918*/ 	.word	0x00000e30
        /*091c*/ 	.word	0x000000ff
        /*0920*/ 	.word	0x00000448
        /*0924*/ 	.short	0x0100
        /*0926*/ 	.byte	0x04
	.zero		1


	//   ....[132]....
        /*0928*/ 	.word	0x00000e40
        /*092c*/ 	.word	0x000000ff
        /*0930*/ 	.word	0x00000210
        /*0934*/ 	.short	0x0100
        /*0936*/ 	.byte	0x04
	.zero		1


	//   ....[133]....
        /*0938*/ 	.word	0x00000e50
        /*093c*/ 	.word	0x000000ff
        /*0940*/ 	.word	0x00000450
        /*0944*/ 	.short	0x0100
        /*0946*/ 	.byte	0x04
	.zero		1


	//   ....[134]....
        /*0948*/ 	.word	0x00000e60
        /*094c*/ 	.word	0x000000ff
        /*0950*/ 	.word	0x00000218
        /*0954*/ 	.short	0x0100
        /*0956*/ 	.byte	0x04
	.zero		1


	//   ....[135]....
        /*0958*/ 	.word	0x00000e70
        /*095c*/ 	.word	0x000000ff
        /*0960*/ 	.word	0x00000458
        /*0964*/ 	.short	0x0100
        /*0966*/ 	.byte	0x04
	.zero		1


	//   ....[136]....
        /*0968*/ 	.word	0x00000e80
        /*096c*/ 	.word	0x000000ff
        /*0970*/ 	.word	0x00000220
        /*0974*/ 	.short	0x0100
        /*0976*/ 	.byte	0x04
	.zero		1


	//   ....[137]....
        /*0978*/ 	.word	0x00000e90
        /*097c*/ 	.word	0x000000ff
        /*0980*/ 	.word	0x00000460
        /*0984*/ 	.short	0x0100
        /*0986*/ 	.byte	0x04
	.zero		1


	//   ....[138]....
        /*0988*/ 	.word	0x00000ea0
        /*098c*/ 	.word	0x000000ff
        /*0990*/ 	.word	0x00000228
        /*0994*/ 	.short	0x0100
        /*0996*/ 	.byte	0x04
	.zero		1


	//   ....[139]....
        /*0998*/ 	.word	0x00000eb0
        /*099c*/ 	.word	0x000000ff
        /*09a0*/ 	.word	0x00000468
        /*09a4*/ 	.short	0x0100
        /*09a6*/ 	.byte	0x04
	.zero		1


	//   ....[140]....
        /*09a8*/ 	.word	0x00000ec0
        /*09ac*/ 	.word	0x000000ff
        /*09b0*/ 	.word	0x00000230
        /*09b4*/ 	.short	0x0100
        /*09b6*/ 	.byte	0x04
	.zero		1


	//   ....[141]....
        /*09b8*/ 	.word	0x00000ed0
        /*09bc*/ 	.word	0x000000ff
        /*09c0*/ 	.word	0x00000470
        /*09c4*/ 	.short	0x0100
        /*09c6*/ 	.byte	0x04
	.zero		1


	//   ....[142]....
        /*09c8*/ 	.word	0x00000ee0
        /*09cc*/ 	.word	0x000000ff
        /*09d0*/ 	.word	0x00000238
        /*09d4*/ 	.short	0x0100
        /*09d6*/ 	.byte	0x04
	.zero		1


	//   ....[143]....
        /*09d8*/ 	.word	0x00000ef0
        /*09dc*/ 	.word	0x000000ff
        /*09e0*/ 	.word	0x00000478
        /*09e4*/ 	.short	0x0100
        /*09e6*/ 	.byte	0x04
	.zero		1


	//   ....[144]....
        /*09e8*/ 	.word	0x00001030
        /*09ec*/ 	.word	0x000000ff
        /*09f0*/ 	.word	0x00000480
        /*09f4*/ 	.short	0x0100
        /*09f6*/ 	.byte	0x04
	.zero		1


	//   ....[145]....
        /*09f8*/ 	.word	0x00001040
        /*09fc*/ 	.word	0x000000ff
        /*0a00*/ 	.word	0x00000490
        /*0a04*/ 	.short	0x0100
        /*0a06*/ 	.byte	0x04
	.zero		1


	//   ....[146]....
        /*0a08*/ 	.word	0x00001050
        /*0a0c*/ 	.word	0x000000ff
        /*0a10*/ 	.word	0x00000488
        /*0a14*/ 	.short	0x0100
        /*0a16*/ 	.byte	0x04
	.zero		1


	//   ....[147]....
        /*0a18*/ 	.word	0x00001060
        /*0a1c*/ 	.word	0x000000ff
        /*0a20*/ 	.word	0x00000498
        /*0a24*/ 	.short	0x0100
        /*0a26*/ 	.byte	0x04
	.zero		1


	//   ....[148]....
        /*0a28*/ 	.word	0x00001150
        /*0a2c*/ 	.word	0x000000ff
        /*0a30*/ 	.word	0x000004a0
        /*0a34*/ 	.short	0x0100
        /*0a36*/ 	.byte	0x06
	.zero		1


	//   ....[149]....
        /*0a38*/ 	.word	0x00001160
        /*0a3c*/ 	.word	0x000000ff
        /*0a40*/ 	.word	0x000004a8
        /*0a44*/ 	.short	0x0100
        /*0a46*/ 	.byte	0x06
	.zero		1


	//   ....[150]....
        /*0a48*/ 	.word	0x000012a0
        /*0a4c*/ 	.word	0x000000ff
        /*0a50*/ 	.word	0x000004b0
        /*0a54*/ 	.short	0x0100
        /*0a56*/ 	.byte	0x06
	.zero		1


	//   ....[151]....
        /*0a58*/ 	.word	0x000012b0
        /*0a5c*/ 	.word	0x000000ff
        /*0a60*/ 	.word	0x000004c0
        /*0a64*/ 	.short	0x0100
        /*0a66*/ 	.byte	0x06
	.zero		1


	//   ....[152]....
        /*0a68*/ 	.word	0x000012c0
        /*0a6c*/ 	.word	0x000000ff
        /*0a70*/ 	.word	0x000004b8
        /*0a74*/ 	.short	0x0100
        /*0a76*/ 	.byte	0x06
	.zero		1


	//   ....[153]....
        /*0a78*/ 	.word	0x000012d0
        /*0a7c*/ 	.word	0x000000ff
        /*0a80*/ 	.word	0x000004c8
        /*0a84*/ 	.short	0x0100
        /*0a86*/ 	.byte	0x06
	.zero		1


	//   ....[154]....
        /*0a88*/ 	.word	0x00001400
        /*0a8c*/ 	.word	0x000000ff
        /*0a90*/ 	.word	0x000004d0
        /*0a94*/ 	.short	0x0100
        /*0a96*/ 	.byte	0x04
	.zero		1


	//   ....[155]....
        /*0a98*/ 	.word	0x00001410
        /*0a9c*/ 	.word	0x000000ff
        /*0aa0*/ 	.word	0x000004f0
        /*0aa4*/ 	.short	0x0100
        /*0aa6*/ 	.byte	0x04
	.zero		1


	//   ....[156]....
        /*0aa8*/ 	.word	0x00001420
        /*0aac*/ 	.word	0x000000ff
        /*0ab0*/ 	.word	0x000004d8
        /*0ab4*/ 	.short	0x0100
        /*0ab6*/ 	.byte	0x04
	.zero		1


	//   ....[157]....
        /*0ab8*/ 	.word	0x00001430
        /*0abc*/ 	.word	0x000000ff
        /*0ac0*/ 	.word	0x000004f8
        /*0ac4*/ 	.short	0x0100
        /*0ac6*/ 	.byte	0x04
	.zero		1


	//   ....[158]....
        /*0ac8*/ 	.word	0x00001440
        /*0acc*/ 	.word	0x000000ff
        /*0ad0*/ 	.word	0x000004e0
        /*0ad4*/ 	.short	0x0100
        /*0ad6*/ 	.byte	0x04
	.zero		1


	//   ....[159]....
        /*0ad8*/ 	.word	0x00001450
        /*0adc*/ 	.word	0x000000ff
        /*0ae0*/ 	.word	0x00000500
        /*0ae4*/ 	.short	0x0100
        /*0ae6*/ 	.byte	0x04
	.zero		1


	//   ....[160]....
        /*0ae8*/ 	.word	0x00001460
        /*0aec*/ 	.word	0x000000ff
        /*0af0*/ 	.word	0x000004e8
        /*0af4*/ 	.short	0x0100
        /*0af6*/ 	.byte	0x04
	.zero		1


	//   ....[161]....
        /*0af8*/ 	.word	0x00001470
        /*0afc*/ 	.word	0x000000ff
        /*0b00*/ 	.word	0x00000508
        /*0b04*/ 	.short	0x0100
        /*0b06*/ 	.byte	0x04
	.zero		1


	//   ....[162]....
        /*0b08*/ 	.word	0x00001560
        /*0b0c*/ 	.word	0x000000ff
        /*0b10*/ 	.word	0x00000510
        /*0b14*/ 	.short	0x0100
        /*0b16*/ 	.byte	0x04
	.zero		1


	//   ....[163]....
        /*0b18*/ 	.word	0x00001570
        /*0b1c*/ 	.word	0x000000ff
        /*0b20*/ 	.word	0x00000520
        /*0b24*/ 	.short	0x0100
        /*0b26*/ 	.byte	0x04
	.zero		1


	//   ....[164]....
        /*0b28*/ 	.word	0x00001580
        /*0b2c*/ 	.word	0x000000ff
        /*0b30*/ 	.word	0x00000518
        /*0b34*/ 	.short	0x0100
        /*0b36*/ 	.byte	0x04
	.zero		1


	//   ....[165]....
        /*0b38*/ 	.word	0x00001590
        /*0b3c*/ 	.word	0x000000ff
        /*0b40*/ 	.word	0x00000528
        /*0b44*/ 	.short	0x0100
        /*0b46*/ 	.byte	0x04
	.zero		1


	//   ....[166]....
        /*0b48*/ 	.word	0x000020d0
        /*0b4c*/ 	.word	0x00000000
        /*0b50*/ 	.word	0x00000520
        /*0b54*/ 	.short	0x010a
        /*0b56*/ 	.byte	0xff
	.zero		1


	//   ....[167]....
        /*0b58*/ 	.word	0x00002100
        /*0b5c*/ 	.word	0x00000000
        /*0b60*/ 	.word	0x00000510
        /*0b64*/ 	.short	0x0101
        /*0b66*/ 	.byte	0xff
	.zero		1


	//   ....[168]....
        /*0b68*/ 	.word	0x000021b0
        /*0b6c*/ 	.word	0x000000ff
        /*0b70*/ 	.word	0x00000240
        /*0b74*/ 	.short	0x010a
        /*0b76*/ 	.byte	0x04
	.zero		1


	//   ....[169]....
        /*0b78*/ 	.word	0x00002230
        /*0b7c*/ 	.word	0x000000ff
        /*0b80*/ 	.word	0x00000240
        /*0b84*/ 	.short	0x010a
        /*0b86*/ 	.byte	0x21
	.zero		1


	//   ....[170]....
        /*0b88*/ 	.word	0x000023c0
        /*0b8c*/ 	.word	0x000000ff
        /*0b90*/ 	.word	0x00000240
        /*0b94*/ 	.short	0x010a
        /*0b96*/ 	.byte	0x08
	.zero		1


	//   ....[171]....
        /*0b98*/ 	.word	0x000024f0
        /*0b9c*/ 	.word	0x000000ff
        /*0ba0*/ 	.word	0x000004a8
        /*0ba4*/ 	.short	0x0101
        /*0ba6*/ 	.byte	0x07
	.zero		1


	//   ....[172]....
        /*0ba8*/ 	.word	0x00002510
        /*0bac*/ 	.word	0x000000ff
        /*0bb0*/ 	.word	0x00000240
        /*0bb4*/ 	.short	0x010a
        /*0bb6*/ 	.byte	0x04
	.zero		1


	//   ....[173]....
        /*0bb8*/ 	.word	0x00002590
        /*0bbc*/ 	.word	0x000000ff
        /*0bc0*/ 	.word	0x00000240
        /*0bc4*/ 	.short	0x010a
        /*0bc6*/ 	.byte	0x09
	.zero		1


	//   ....[174]....
        /*0bc8*/ 	.word	0x00002730
        /*0bcc*/ 	.word	0x000000ff
        /*0bd0*/ 	.word	0x00000240
        /*0bd4*/ 	.short	0x010a
        /*0bd6*/ 	.byte	0x06
	.zero		1


	//   ....[175]....
        /*0bd8*/ 	.word	0x00002860
        /*0bdc*/ 	.word	0x00000003
        /*0be0*/ 	.word	0x000004b0
        /*0be4*/ 	.short	0x010a
        /*0be6*/ 	.byte	0xff
	.zero		1


	//   ....[176]....
        /*0be8*/ 	.word	0x000029b0
        /*0bec*/ 	.word	0x00000000
        /*0bf0*/ 	.word	0x00000000
        /*0bf4*/ 	.short	0x0101
        /*0bf6*/ 	.byte	0xff
	.zero		1


	//   ....[177]....
        /*0bf8*/ 	.word	0x00002f50
        /*0bfc*/ 	.word	0x000000ff
        /*0c00*/ 	.word	0x00000000
        /*0c04*/ 	.short	0x010a
        /*0c06*/ 	.byte	0x04
	.zero		1


	//   ....[178]....
        /*0c08*/ 	.word	0x00002fe0
        /*0c0c*/ 	.word	0x000000ff
        /*0c10*/ 	.word	0x00000000
        /*0c14*/ 	.short	0x010a
        /*0c16*/ 	.byte	0x05
	.zero		1


	//   ....[179]....
        /*0c18*/ 	.word	0x00003070
        /*0c1c*/ 	.word	0x000000ff
        /*0c20*/ 	.word	0x00000000
        /*0c24*/ 	.short	0x010a
        /*0c26*/ 	.byte	0x05
	.zero		1


	//   ....[180]....
        /*0c28*/ 	.word	0x00003100
        /*0c2c*/ 	.word	0x000000ff
        /*0c30*/ 	.word	0x00000000
        /*0c34*/ 	.short	0x010a
        /*0c36*/ 	.byte	0x05
	.zero		1


	//   ....[181]....
        /*0c38*/ 	.word	0x00003190
        /*0c3c*/ 	.word	0x000000ff
        /*0c40*/ 	.word	0x00000000
        /*0c44*/ 	.short	0x010a
        /*0c46*/ 	.byte	0x05
	.zero		1


	//   ....[182]....
        /*0c48*/ 	.word	0x00003220
        /*0c4c*/ 	.word	0x000000ff
        /*0c50*/ 	.word	0x00000000
        /*0c54*/ 	.short	0x010a
        /*0c56*/ 	.byte	0x05
	.zero		1


	//   ....[183]....
        /*0c58*/ 	.word	0x000032b0
        /*0c5c*/ 	.word	0x000000ff
        /*0c60*/ 	.word	0x00000000
        /*0c64*/ 	.short	0x010a
        /*0c66*/ 	.byte	0x05
	.zero		1


	//   ....[184]....
        /*0c68*/ 	.word	0x00003340
        /*0c6c*/ 	.word	0x000000ff
        /*0c70*/ 	.word	0x00000000
        /*0c74*/ 	.short	0x010a
        /*0c76*/ 	.byte	0x05
	.zero		1


	//   ....[185]....
        /*0c78*/ 	.word	0x000033d0
        /*0c7c*/ 	.word	0x000000ff
        /*0c80*/ 	.word	0x00000000
        /*0c84*/ 	.short	0x010a
        /*0c86*/ 	.byte	0x05
	.zero		1


	//   ....[186]....
        /*0c88*/ 	.word	0x00003460
        /*0c8c*/ 	.word	0x000000ff
        /*0c90*/ 	.word	0x00000000
        /*0c94*/ 	.short	0x010a
        /*0c96*/ 	.byte	0x05
	.zero		1


	//   ....[187]....
        /*0c98*/ 	.word	0x000034f0
        /*0c9c*/ 	.word	0x000000ff
        /*0ca0*/ 	.word	0x00000000
        /*0ca4*/ 	.short	0x010a
        /*0ca6*/ 	.byte	0x05
	.zero		1


	//   ....[188]....
        /*0ca8*/ 	.word	0x00003580
        /*0cac*/ 	.word	0x000000ff
        /*0cb0*/ 	.word	0x00000000
        /*0cb4*/ 	.short	0x010a
        /*0cb6*/ 	.byte	0x05
	.zero		1


	//   ....[189]....
        /*0cb8*/ 	.word	0x00003610
        /*0cbc*/ 	.word	0x000000ff
        /*0cc0*/ 	.word	0x00000000
        /*0cc4*/ 	.short	0x010a
        /*0cc6*/ 	.byte	0x05
	.zero		1


	//   ....[190]....
        /*0cc8*/ 	.word	0x000036a0
        /*0ccc*/ 	.word	0x000000ff
        /*0cd0*/ 	.word	0x00000000
        /*0cd4*/ 	.short	0x010a
        /*0cd6*/ 	.byte	0x05
	.zero		1


	//   ....[191]....
        /*0cd8*/ 	.word	0x00003730
        /*0cdc*/ 	.word	0x000000ff
        /*0ce0*/ 	.word	0x00000000
        /*0ce4*/ 	.short	0x010a
        /*0ce6*/ 	.byte	0x05
	.zero		1


	//   ....[192]....
        /*0ce8*/ 	.word	0x000037c0
        /*0cec*/ 	.word	0x000000ff
        /*0cf0*/ 	.word	0x00000000
        /*0cf4*/ 	.short	0x010a
        /*0cf6*/ 	.byte	0x05
	.zero		1


	//   ....[193]....
        /*0cf8*/ 	.word	0x00003850
        /*0cfc*/ 	.word	0x000000ff
        /*0d00*/ 	.word	0x00000000
        /*0d04*/ 	.short	0x010a
        /*0d06*/ 	.byte	0x05
	.zero		1


	//   ....[194]....
        /*0d08*/ 	.word	0x000038e0
        /*0d0c*/ 	.word	0x000000ff
        /*0d10*/ 	.word	0x00000000
        /*0d14*/ 	.short	0x010a
        /*0d16*/ 	.byte	0x05
	.zero		1


	//   ....[195]....
        /*0d18*/ 	.word	0x00003970
        /*0d1c*/ 	.word	0x000000ff
        /*0d20*/ 	.word	0x00000000
        /*0d24*/ 	.short	0x010a
        /*0d26*/ 	.byte	0x05
	.zero		1


	//   ....[196]....
        /*0d28*/ 	.word	0x00003a00
        /*0d2c*/ 	.word	0x000000ff
        /*0d30*/ 	.word	0x00000000
        /*0d34*/ 	.short	0x010a
        /*0d36*/ 	.byte	0x05
	.zero		1


	//   ....[197]....
        /*0d38*/ 	.word	0x00003a90
        /*0d3c*/ 	.word	0x000000ff
        /*0d40*/ 	.word	0x00000000
        /*0d44*/ 	.short	0x010a
        /*0d46*/ 	.byte	0x05
	.zero		1


	//   ....[198]....
        /*0d48*/ 	.word	0x00003b20
        /*0d4c*/ 	.word	0x000000ff
        /*0d50*/ 	.word	0x00000000
        /*0d54*/ 	.short	0x010a
        /*0d56*/ 	.byte	0x05
	.zero		1


	//   ....[199]....
        /*0d58*/ 	.word	0x00003bb0
        /*0d5c*/ 	.word	0x000000ff
        /*0d60*/ 	.word	0x00000000
        /*0d64*/ 	.short	0x010a
        /*0d66*/ 	.byte	0x05
	.zero		1


	//   ....[200]....
        /*0d68*/ 	.word	0x00003c40
        /*0d6c*/ 	.word	0x000000ff
        /*0d70*/ 	.word	0x00000000
        /*0d74*/ 	.short	0x010a
        /*0d76*/ 	.byte	0x05
	.zero		1


	//   ....[201]....
        /*0d78*/ 	.word	0x00003cd0
        /*0d7c*/ 	.word	0x000000ff
        /*0d80*/ 	.word	0x00000000
        /*0d84*/ 	.short	0x010a
        /*0d86*/ 	.byte	0x05
	.zero		1


	//   ....[202]....
        /*0d88*/ 	.word	0x00003d60
        /*0d8c*/ 	.word	0x000000ff
        /*0d90*/ 	.word	0x00000000
        /*0d94*/ 	.short	0x010a
        /*0d96*/ 	.byte	0x05
	.zero		1


	//   ....[203]....
        /*0d98*/ 	.word	0x00003df0
        /*0d9c*/ 	.word	0x000000ff
        /*0da0*/ 	.word	0x00000000
        /*0da4*/ 	.short	0x010a
        /*0da6*/ 	.byte	0x05
	.zero		1


	//   ....[204]....
        /*0da8*/ 	.word	0x00003e80
        /*0dac*/ 	.word	0x000000ff
        /*0db0*/ 	.word	0x00000000
        /*0db4*/ 	.short	0x010a
        /*0db6*/ 	.byte	0x05
	.zero		1


	//   ....[205]....
        /*0db8*/ 	.word	0x00003f10
        /*0dbc*/ 	.word	0x000000ff
        /*0dc0*/ 	.word	0x00000000
        /*0dc4*/ 	.short	0x010a
        /*0dc6*/ 	.byte	0x05
	.zero		1


	//   ....[206]....
        /*0dc8*/ 	.word	0x00003fa0
        /*0dcc*/ 	.word	0x000000ff
        /*0dd0*/ 	.word	0x00000000
        /*0dd4*/ 	.short	0x010a
        /*0dd6*/ 	.byte	0x05
	.zero		1


	//   ....[207]....
        /*0dd8*/ 	.word	0x00004030
        /*0ddc*/ 	.word	0x000000ff
        /*0de0*/ 	.word	0x00000000
        /*0de4*/ 	.short	0x010a
        /*0de6*/ 	.byte	0x05
	.zero		1


	//   ....[208]....
        /*0de8*/ 	.word	0x000040c0
        /*0dec*/ 	.word	0x000000ff
        /*0df0*/ 	.word	0x00000000
        /*0df4*/ 	.short	0x010a
        /*0df6*/ 	.byte	0x05
	.zero		1


	//   ....[209]....
        /*0df8*/ 	.word	0x00004150
        /*0dfc*/ 	.word	0x000000ff
        /*0e00*/ 	.word	0x00000000
        /*0e04*/ 	.short	0x010a
        /*0e06*/ 	.byte	0x05
	.zero		1


	//   ....[210]....
        /*0e08*/ 	.word	0x000041e0
        /*0e0c*/ 	.word	0x000000ff
        /*0e10*/ 	.word	0x00000000
        /*0e14*/ 	.short	0x010a
        /*0e16*/ 	.byte	0x05
	.zero		1


	//   ....[211]....
        /*0e18*/ 	.word	0x00004270
        /*0e1c*/ 	.word	0x000000ff
        /*0e20*/ 	.word	0x00000000
        /*0e24*/ 	.short	0x010a
        /*0e26*/ 	.byte	0x05
	.zero		1


	//   ....[212]....
        /*0e28*/ 	.word	0x00004300
        /*0e2c*/ 	.word	0x000000ff
        /*0e30*/ 	.word	0x00000000
        /*0e34*/ 	.short	0x010a
        /*0e36*/ 	.byte	0x05
	.zero		1


	//   ....[213]....
        /*0e38*/ 	.word	0x00004390
        /*0e3c*/ 	.word	0x000000ff
        /*0e40*/ 	.word	0x00000000
        /*0e44*/ 	.short	0x010a
        /*0e46*/ 	.byte	0x05
	.zero		1


	//   ....[214]....
        /*0e48*/ 	.word	0x00004420
        /*0e4c*/ 	.word	0x000000ff
        /*0e50*/ 	.word	0x00000000
        /*0e54*/ 	.short	0x010a
        /*0e56*/ 	.byte	0x05
	.zero		1


	//   ....[215]....
        /*0e58*/ 	.word	0x000044b0
        /*0e5c*/ 	.word	0x000000ff
        /*0e60*/ 	.word	0x00000000
        /*0e64*/ 	.short	0x010a
        /*0e66*/ 	.byte	0x05
	.zero		1


	//   ....[216]....
        /*0e68*/ 	.word	0x00004540
        /*0e6c*/ 	.word	0x000000ff
        /*0e70*/ 	.word	0x00000000
        /*0e74*/ 	.short	0x010a
        /*0e76*/ 	.byte	0x05
	.zero		1


	//   ....[217]....
        /*0e78*/ 	.word	0x000045d0
        /*0e7c*/ 	.word	0x000000ff
        /*0e80*/ 	.word	0x00000000
        /*0e84*/ 	.short	0x010a
        /*0e86*/ 	.byte	0x05
	.zero		1


	//   ....[218]....
        /*0e88*/ 	.word	0x00004660
        /*0e8c*/ 	.word	0x000000ff
        /*0e90*/ 	.word	0x00000000
        /*0e94*/ 	.short	0x010a
        /*0e96*/ 	.byte	0x05
	.zero		1


	//   ....[219]....
        /*0e98*/ 	.word	0x000046f0
        /*0e9c*/ 	.word	0x000000ff
        /*0ea0*/ 	.word	0x00000000
        /*0ea4*/ 	.short	0x010a
        /*0ea6*/ 	.byte	0x05
	.zero		1


	//   ....[220]....
        /*0ea8*/ 	.word	0x00004780
        /*0eac*/ 	.word	0x000000ff
        /*0eb0*/ 	.word	0x00000000
        /*0eb4*/ 	.short	0x010a
        /*0eb6*/ 	.byte	0x05
	.zero		1


	//   ....[221]....
        /*0eb8*/ 	.word	0x00004810
        /*0ebc*/ 	.word	0x000000ff
        /*0ec0*/ 	.word	0x00000000
        /*0ec4*/ 	.short	0x010a
        /*0ec6*/ 	.byte	0x05
	.zero		1


	//   ....[222]....
        /*0ec8*/ 	.word	0x000048a0
        /*0ecc*/ 	.word	0x000000ff
        /*0ed0*/ 	.word	0x00000000
        /*0ed4*/ 	.short	0x010a
        /*0ed6*/ 	.byte	0x05
	.zero		1


	//   ....[223]....
        /*0ed8*/ 	.word	0x00004930
        /*0edc*/ 	.word	0x000000ff
        /*0ee0*/ 	.word	0x00000000
        /*0ee4*/ 	.short	0x010a
        /*0ee6*/ 	.byte	0x05
	.zero		1


	//   ....[224]....
        /*0ee8*/ 	.word	0x000049c0
        /*0eec*/ 	.word	0x000000ff
        /*0ef0*/ 	.word	0x00000000
        /*0ef4*/ 	.short	0x010a
        /*0ef6*/ 	.byte	0x05
	.zero		1


	//   ....[225]....
        /*0ef8*/ 	.word	0x00004a50
        /*0efc*/ 	.word	0x000000ff
        /*0f00*/ 	.word	0x00000000
        /*0f04*/ 	.short	0x010a
        /*0f06*/ 	.byte	0x05
	.zero		1


	//   ....[226]....
        /*0f08*/ 	.word	0x00004ae0
        /*0f0c*/ 	.word	0x000000ff
        /*0f10*/ 	.word	0x00000000
        /*0f14*/ 	.short	0x010a
        /*0f16*/ 	.byte	0x05
	.zero		1


	//   ....[227]....
        /*0f18*/ 	.word	0x00004b70
        /*0f1c*/ 	.word	0x000000ff
        /*0f20*/ 	.word	0x00000000
        /*0f24*/ 	.short	0x010a
        /*0f26*/ 	.byte	0x05
	.zero		1


	//   ....[228]....
        /*0f28*/ 	.word	0x00004c00
        /*0f2c*/ 	.word	0x000000ff
        /*0f30*/ 	.word	0x00000000
        /*0f34*/ 	.short	0x010a
        /*0f36*/ 	.byte	0x05
	.zero		1


	//   ....[229]....
        /*0f38*/ 	.word	0x00004c90
        /*0f3c*/ 	.word	0x000000ff
        /*0f40*/ 	.word	0x00000000
        /*0f44*/ 	.short	0x010a
        /*0f46*/ 	.byte	0x05
	.zero		1


	//   ....[230]....
        /*0f48*/ 	.word	0x00004d20
        /*0f4c*/ 	.word	0x000000ff
        /*0f50*/ 	.word	0x00000000
        /*0f54*/ 	.short	0x010a
        /*0f56*/ 	.byte	0x05
	.zero		1


	//   ....[231]....
        /*0f58*/ 	.word	0x00004db0
        /*0f5c*/ 	.word	0x000000ff
        /*0f60*/ 	.word	0x00000000
        /*0f64*/ 	.short	0x010a
        /*0f66*/ 	.byte	0x05
	.zero		1


	//   ....[232]....
        /*0f68*/ 	.word	0x00004e40
        /*0f6c*/ 	.word	0x000000ff
        /*0f70*/ 	.word	0x00000000
        /*0f74*/ 	.short	0x010a
        /*0f76*/ 	.byte	0x05
	.zero		1


	//   ....[233]....
        /*0f78*/ 	.word	0x00004ed0
        /*0f7c*/ 	.word	0x000000ff
        /*0f80*/ 	.word	0x00000000
        /*0f84*/ 	.short	0x010a
        /*0f86*/ 	.byte	0x05
	.zero		1


	//   ....[234]....
        /*0f88*/ 	.word	0x00004f60
        /*0f8c*/ 	.word	0x000000ff
        /*0f90*/ 	.word	0x00000000
        /*0f94*/ 	.short	0x010a
        /*0f96*/ 	.byte	0x05
	.zero		1


	//   ....[235]....
        /*0f98*/ 	.word	0x00004ff0
        /*0f9c*/ 	.word	0x000000ff
        /*0fa0*/ 	.word	0x00000000
        /*0fa4*/ 	.short	0x010a
        /*0fa6*/ 	.byte	0x05
	.zero		1


	//   ....[236]....
        /*0fa8*/ 	.word	0x00005080
        /*0fac*/ 	.word	0x000000ff
        /*0fb0*/ 	.word	0x00000000
        /*0fb4*/ 	.short	0x010a
        /*0fb6*/ 	.byte	0x05
	.zero		1


	//   ....[237]....
        /*0fb8*/ 	.word	0x00005110
        /*0fbc*/ 	.word	0x000000ff
        /*0fc0*/ 	.word	0x00000000
        /*0fc4*/ 	.short	0x010a
        /*0fc6*/ 	.byte	0x05
	.zero		1


	//   ....[238]....
        /*0fc8*/ 	.word	0x000051a0
        /*0fcc*/ 	.word	0x000000ff
        /*0fd0*/ 	.word	0x00000000
        /*0fd4*/ 	.short	0x010a
        /*0fd6*/ 	.byte	0x05
	.zero		1


	//   ....[239]....
        /*0fd8*/ 	.word	0x00005230
        /*0fdc*/ 	.word	0x000000ff
        /*0fe0*/ 	.word	0x00000000
        /*0fe4*/ 	.short	0x010a
        /*0fe6*/ 	.byte	0x05
	.zero		1


	//   ....[240]....
        /*0fe8*/ 	.word	0x000052c0
        /*0fec*/ 	.word	0x000000ff
        /*0ff0*/ 	.word	0x00000000
        /*0ff4*/ 	.short	0x010a
        /*0ff6*/ 	.byte	0x05
	.zero		1


	//   ....[241]....
        /*0ff8*/ 	.word	0x00005350
        /*0ffc*/ 	.word	0x000000ff
        /*1000*/ 	.word	0x00000000
        /*1004*/ 	.short	0x010a
        /*1006*/ 	.byte	0x05
	.zero		1


	//   ....[242]....
        /*1008*/ 	.word	0x000053e0
        /*100c*/ 	.word	0x000000ff
        /*1010*/ 	.word	0x00000000
        /*1014*/ 	.short	0x010a
        /*1016*/ 	.byte	0x05
	.zero		1


	//   ....[243]....
        /*1018*/ 	.word	0x00005470
        /*101c*/ 	.word	0x000000ff
        /*1020*/ 	.word	0x00000000
        /*1024*/ 	.short	0x010a
        /*1026*/ 	.byte	0x05
	.zero		1


	//   ....[244]....
        /*1028*/ 	.word	0x00005500
        /*102c*/ 	.word	0x000000ff
        /*1030*/ 	.word	0x00000000
        /*1034*/ 	.short	0x010a
        /*1036*/ 	.byte	0x05
	.zero		1


	//   ....[245]....
        /*1038*/ 	.word	0x00005590
        /*103c*/ 	.word	0x000000ff
        /*1040*/ 	.word	0x00000000
        /*1044*/ 	.short	0x010a
        /*1046*/ 	.byte	0x05
	.zero		1


	//   ....[246]....
        /*1048*/ 	.word	0x00005620
        /*104c*/ 	.word	0x000000ff
        /*1050*/ 	.word	0x00000000
        /*1054*/ 	.short	0x010a
        /*1056*/ 	.byte	0x05
	.zero		1


	//   ....[247]....
        /*1058*/ 	.word	0x000056b0
        /*105c*/ 	.word	0x000000ff
        /*1060*/ 	.word	0x00000000
        /*1064*/ 	.short	0x010a
        /*1066*/ 	.byte	0x05
	.zero		1


	//   ....[248]....
        /*1068*/ 	.word	0x00005750
        /*106c*/ 	.word	0x00000000
        /*1070*/ 	.word	0x00000000
        /*1074*/ 	.short	0x010a
        /*1076*/ 	.byte	0xff
	.zero		1


	//   ....[249]....
        /*1078*/ 	.word	0x00005890
        /*107c*/ 	.word	0x00000002
        /*1080*/ 	.word	0x00000510
        /*1084*/ 	.short	0x010a
        /*1086*/ 	.byte	0xff
	.zero		1


	//   ....[250]....
        /*1088*/ 	.word	0x00005900
        /*108c*/ 	.word	0x00000002
        /*1090*/ 	.word	0x00000000
        /*1094*/ 	.short	0x0101
        /*1096*/ 	.byte	0xff
	.zero		1


	//   ....[251]....
        /*1098*/ 	.word	0x00005920
        /*109c*/ 	.word	0x000000ff
        /*10a0*/ 	.word	0x000004c0
        /*10a4*/ 	.short	0x010a
        /*10a6*/ 	.byte	0x04
	.zero		1


	//   ....[252]....
        /*10a8*/ 	.word	0x00005a40
        /*10ac*/ 	.word	0x00000002
        /*10b0*/ 	.word	0x000004b0
        /*10b4*/ 	.short	0x010a
        /*10b6*/ 	.byte	0xff
	.zero		1


	//   ....[253]....
        /*10b8*/ 	.word	0x00005b40
        /*10bc*/ 	.word	0x00000002
        /*10c0*/ 	.word	0x00000000
        /*10c4*/ 	.short	0x0101
        /*10c6*/ 	.byte	0xff
	.zero		1


	//   ....[254]....
        /*10c8*/ 	.word	0x00005bd0
        /*10cc*/ 	.word	0x000000ff
        /*10d0*/ 	.word	0x000004c0
        /*10d4*/ 	.short	0x0106
        /*10d6*/ 	.byte	0x04
	.zero		1


	//   ....[255]....
        /*10d8*/ 	.word	0x00005bf0
        /*10dc*/ 	.word	0x000000ff
        /*10e0*/ 	.word	0x000004c0
        /*10e4*/ 	.short	0x010a
        /*10e6*/ 	.byte	0x04
	.zero		1


	//   ....[0]....
        /*10e8*/ 	.word	0x00005c80
        /*10ec*/ 	.word	0x000000ff
        /*10f0*/ 	.word	0x000004c0
        /*10f4*/ 	.short	0x0106
        /*10f6*/ 	.byte	0x07
	.zero		1


	//   ....[1]....
        /*10f8*/ 	.word	0x00005cc0
        /*10fc*/ 	.word	0x00000000
        /*1100*/ 	.word	0x000004c0
        /*1104*/ 	.short	0x010a
        /*1106*/ 	.byte	0xff
	.zero		1


	//   ....[2]....
        /*1108*/ 	.word	0x000061c0
        /*110c*/ 	.word	0x00000000
        /*1110*/ 	.word	0x000004b0
        /*1114*/ 	.short	0x010a
        /*1116*/ 	.byte	0xff
	.zero		1


	//   ....[3]....
        /*1118*/ 	.word	0x000062c0
        /*111c*/ 	.word	0x00000003
        /*1120*/ 	.word	0x00000000
        /*1124*/ 	.short	0x0101
        /*1126*/ 	.byte	0xff
	.zero		1


	//   ....[4]....
        /*1128*/ 	.word	0x000062d0
        /*112c*/ 	.word	0x000000ff
        /*1130*/ 	.word	0x00000000
        /*1134*/ 	.short	0x010a
        /*1136*/ 	.byte	0x04
	.zero		1


	//   ....[5]....
        /*1138*/ 	.word	0x000062f0
        /*113c*/ 	.word	0x000000ff
        /*1140*/ 	.word	0x000004f0
        /*1144*/ 	.short	0x010a
        /*1146*/ 	.byte	0x13
	.zero		1


	//   ....[6]....
        /*1148*/ 	.word	0x00006430
        /*114c*/ 	.word	0x000000ff
        /*1150*/ 	.word	0x00000000
        /*1154*/ 	.short	0x010a
        /*1156*/ 	.byte	0x06
	.zero		1


	//   ....[7]....
        /*1158*/ 	.word	0x00006530
        /*115c*/ 	.word	0x000000ff
        /*1160*/ 	.word	0x00000000
        /*1164*/ 	.short	0x010a
        /*1166*/ 	.byte	0x04
	.zero		1


	//   ....[8]....
        /*1168*/ 	.word	0x00006710
        /*116c*/ 	.word	0x000000ff
        /*1170*/ 	.word	0x00000000
        /*1174*/ 	.short	0x010a
        /*1176*/ 	.byte	0x04
	.zero		1


	//   ....[9]....
        /*1178*/ 	.word	0x000067a0
        /*117c*/ 	.word	0x000000ff
        /*1180*/ 	.word	0x00000000
        /*1184*/ 	.short	0x010a
        /*1186*/ 	.byte	0x05
	.zero		1


	//   ....[10]....
        /*1188*/ 	.word	0x00006830
        /*118c*/ 	.word	0x000000ff
        /*1190*/ 	.word	0x00000000
        /*1194*/ 	.short	0x010a
        /*1196*/ 	.byte	0x05
	.zero		1


	//   ....[11]....
        /*1198*/ 	.word	0x000068c0
        /*119c*/ 	.word	0x000000ff
        /*11a0*/ 	.word	0x00000000
        /*11a4*/ 	.short	0x010a
        /*11a6*/ 	.byte	0x04
	.zero		1


	//   ....[12]....
        /*11a8*/ 	.word	0x00006db0
        /*11ac*/ 	.word	0x00000003
        /*11b0*/ 	.word	0x000004b0
        /*11b4*/ 	.short	0x010a
        /*11b6*/ 	.byte	0xff
	.zero		1


	//   ....[13]....
        /*11b8*/ 	.word	0x00006f20
        /*11bc*/ 	.word	0x00000000
        /*11c0*/ 	.word	0x00000000
        /*11c4*/ 	.short	0x0101
        /*11c6*/ 	.byte	0xff
	.zero		1


	//   ....[14]....
        /*11c8*/ 	.word	0x000073d0
        /*11cc*/ 	.word	0x000000ff
        /*11d0*/ 	.word	0x000004a8
        /*11d4*/ 	.short	0x010a
        /*11d6*/ 	.byte	0x18
	.zero		1


	//   ....[15]....
        /*11d8*/ 	.word	0x000075a0
        /*11dc*/ 	.word	0x000000ff
        /*11e0*/ 	.word	0x00000490
        /*11e4*/ 	.short	0x010a
        /*11e6*/ 	.byte	0x04
	.zero		1


	//   ....[16]....
        /*11e8*/ 	.word	0x00007800
        /*11ec*/ 	.word	0x000000ff
        /*11f0*/ 	.word	0x00000480
        /*11f4*/ 	.short	0x010b
        /*11f6*/ 	.byte	0x04
	.zero		1


	//   ....[17]....
        /*11f8*/ 	.word	0x00007810
        /*11fc*/ 	.word	0x000000ff
        /*1200*/ 	.word	0x00000000
        /*1204*/ 	.short	0x0101
        /*1206*/ 	.byte	0x05
	.zero		1


	//   ....[18]....
        /*1208*/ 	.word	0x00007860
        /*120c*/ 	.word	0x000000ff
        /*1210*/ 	.word	0x00000000
        /*1214*/ 	.short	0x010a
        /*1216*/ 	.byte	0x04
	.zero		1


	//   ....[19]....
        /*1218*/ 	.word	0x00007900
        /*121c*/ 	.word	0x00000000
        /*1220*/ 	.word	0x00000000
        /*1224*/ 	.short	0x010a
        /*1226*/ 	.byte	0xff
	.zero		1


	//   ....[20]....
        /*1228*/ 	.word	0x00007c60
        /*122c*/ 	.word	0x00000003
        /*1230*/ 	.word	0x000004b0
        /*1234*/ 	.short	0x010a
        /*1236*/ 	.byte	0xff
	.zero		1


	//   ....[21]....
        /*1238*/ 	.word	0x00007de0
        /*123c*/ 	.word	0x00000000
        /*1240*/ 	.word	0x00000000
        /*1244*/ 	.short	0x0101
        /*1246*/ 	.byte	0xff
	.zero		1


	//   ....[22]....
        /*1248*/ 	.word	0x00008810
        /*124c*/ 	.word	0x00000003
        /*1250*/ 	.word	0x00000480
        /*1254*/ 	.short	0x010a
        /*1256*/ 	.byte	0xff
	.zero		1


	//   ....[23]....
        /*1258*/ 	.word	0x00008820
        /*125c*/ 	.word	0x0000001a
        /*1260*/ 	.word	0x000004d0
        /*1264*/ 	.short	0x010a
        /*1266*/ 	.byte	0xff
	.zero		1


	//   ....[24]....
        /*1268*/ 	.word	0x00008990
        /*126c*/ 	.word	0x00000003
        /*1270*/ 	.word	0x00000480
        /*1274*/ 	.short	0x010a
        /*1276*/ 	.byte	0xff
	.zero		1


	//   ....[25]....
        /*1278*/ 	.word	0x00008ab0
        /*127c*/ 	.word	0x0000001a
        /*1280*/ 	.word	0x000004d0
        /*1284*/ 	.short	0x010a
        /*1286*/ 	.byte	0xff
	.zero		1


	//   ....[26]....
        /*1288*/ 	.word	0x00008e30
        /*128c*/ 	.word	0x000000ff
        /*1290*/ 	.word	0x00000000
        /*1294*/ 	.short	0x0101
        /*1296*/ 	.byte	0x05
	.zero		1


	//   ....[27]....
        /*1298*/ 	.word	0x000092b0
        /*129c*/ 	.word	0x00000000
        /*12a0*/ 	.word	0x00000000
        /*12a4*/ 	.short	0x0101
        /*12a6*/ 	.byte	0xff
	.zero		1


	//   ....[28]....
        /*12a8*/ 	.word	0x00009550
        /*12ac*/ 	.word	0x00000000
        /*12b0*/ 	.word	0x00000520
        /*12b4*/ 	.short	0x010a
        /*12b6*/ 	.byte	0xff
	.zero		1


	//   ....[29]....
        /*12b8*/ 	.word	0x000095b0
        /*12bc*/ 	.word	0x00000000
        /*12c0*/ 	.word	0x00000240
        /*12c4*/ 	.short	0x010a
        /*12c6*/ 	.byte	0xff
	.zero		1


	//   ....[30]....
        /*12c8*/ 	.word	0x00009610
        /*12cc*/ 	.word	0x00000000
        /*12d0*/ 	.word	0x00000240
        /*12d4*/ 	.short	0x010a
        /*12d6*/ 	.byte	0xff
	.zero		1


	//   ....[31]....
        /*12d8*/ 	.word	0x00009660
        /*12dc*/ 	.word	0x00000003
        /*12e0*/ 	.word	0x000004b0
        /*12e4*/ 	.short	0x010a
        /*12e6*/ 	.byte	0xff
	.zero		1


	//   ....[32]....
        /*12e8*/ 	.word	0x000096c0
        /*12ec*/ 	.word	0x00000000
        /*12f0*/ 	.word	0x00000000
        /*12f4*/ 	.short	0x010a
        /*12f6*/ 	.byte	0xff
	.zero		1


	//   ....[33]....
        /*12f8*/ 	.word	0x00009720
        /*12fc*/ 	.word	0x00000000
        /*1300*/ 	.word	0x00000000
        /*1304*/ 	.short	0x010a
        /*1306*/ 	.byte	0xff
	.zero		1


	//   ....[34]....
        /*1308*/ 	.word	0x00009780
        /*130c*/ 	.word	0x00000000
        /*1310*/ 	.word	0x00000000
        /*1314*/ 	.short	0x010a
        /*1316*/ 	.byte	0xff
	.zero		1


	//   ....[35]....
        /*1318*/ 	.word	0x000097e0
        /*131c*/ 	.word	0x00000000
        /*1320*/ 	.word	0x00000000
        /*1324*/ 	.short	0x010a
        /*1326*/ 	.byte	0xff
	.zero		1


	//   ....[36]....
        /*1328*/ 	.word	0x00009840
        /*132c*/ 	.word	0x00000000
        /*1330*/ 	.word	0x00000000
        /*1334*/ 	.short	0x010a
        /*1336*/ 	.byte	0xff
	.zero		1


	//   ....[37]....
        /*1338*/ 	.word	0x000098a0
        /*133c*/ 	.word	0x00000000
        /*1340*/ 	.word	0x00000000
        /*1344*/ 	.short	0x010a
        /*1346*/ 	.byte	0xff
	.zero		1


	//   ....[38]....
        /*1348*/ 	.word	0x00009900
        /*134c*/ 	.word	0x00000000
        /*1350*/ 	.word	0x00000000
        /*1354*/ 	.short	0x010a
        /*1356*/ 	.byte	0xff
	.zero		1


	//   ....[39]....
        /*1358*/ 	.word	0x00009960
        /*135c*/ 	.word	0x00000000
        /*1360*/ 	.word	0x00000000
        /*1364*/ 	.short	0x010a
        /*1366*/ 	.byte	0xff
	.zero		1


	//   ....[40]....
        /*1368*/ 	.word	0x000099c0
        /*136c*/ 	.word	0x00000000
        /*1370*/ 	.word	0x00000000
        /*1374*/ 	.short	0x010a
        /*1376*/ 	.byte	0xff
	.zero		1


	//   ....[41]....
        /*1378*/ 	.word	0x00009a20
        /*137c*/ 	.word	0x00000000
        /*1380*/ 	.word	0x00000000
        /*1384*/ 	.short	0x010a
        /*1386*/ 	.byte	0xff
	.zero		1


	//   ....[42]....
        /*1388*/ 	.word	0x00009a80
        /*138c*/ 	.word	0x00000000
        /*1390*/ 	.word	0x00000000
        /*1394*/ 	.short	0x010a
        /*1396*/ 	.byte	0xff
	.zero		1


	//   ....[43]....
        /*1398*/ 	.word	0x00009ae0
        /*139c*/ 	.word	0x00000000
        /*13a0*/ 	.word	0x00000000
        /*13a4*/ 	.short	0x010a
        /*13a6*/ 	.byte	0xff
	.zero		1


	//   ....[44]....
        /*13a8*/ 	.word	0x00009b40
        /*13ac*/ 	.word	0x00000000
        /*13b0*/ 	.word	0x00000000
        /*13b4*/ 	.short	0x010a
        /*13b6*/ 	.byte	0xff
	.zero		1


	//   ....[45]....
        /*13b8*/ 	.word	0x00009ba0
        /*13bc*/ 	.word	0x00000000
        /*13c0*/ 	.word	0x00000000
        /*13c4*/ 	.short	0x010a
        /*13c6*/ 	.byte	0xff
	.zero		1


	//   ....[46]....
        /*13c8*/ 	.word	0x00009c00
        /*13cc*/ 	.word	0x00000000
        /*13d0*/ 	.word	0x00000000
        /*13d4*/ 	.short	0x010a
        /*13d6*/ 	.byte	0xff
	.zero		1


	//   ....[47]....
        /*13d8*/ 	.word	0x00009c60
        /*13dc*/ 	.word	0x00000000
        /*13e0*/ 	.word	0x00000000
        /*13e4*/ 	.short	0x010a
        /*13e6*/ 	.byte	0xff
	.zero		1


	//   ....[48]....
        /*13e8*/ 	.word	0x00009cc0
        /*13ec*/ 	.word	0x00000000
        /*13f0*/ 	.word	0x00000000
        /*13f4*/ 	.short	0x010a
        /*13f6*/ 	.byte	0xff
	.zero		1


	//   ....[49]....
        /*13f8*/ 	.word	0x00009d20
        /*13fc*/ 	.word	0x00000000
        /*1400*/ 	.word	0x00000000
        /*1404*/ 	.short	0x010a
        /*1406*/ 	.byte	0xff
	.zero		1


	//   ....[50]....
        /*1408*/ 	.word	0x00009d80
        /*140c*/ 	.word	0x00000000
        /*1410*/ 	.word	0x00000000
        /*1414*/ 	.short	0x010a
        /*1416*/ 	.byte	0xff
	.zero		1


	//   ....[51]....
        /*1418*/ 	.word	0x00009de0
        /*141c*/ 	.word	0x00000000
        /*1420*/ 	.word	0x00000000
        /*1424*/ 	.short	0x010a
        /*1426*/ 	.byte	0xff
	.zero		1


	//   ....[52]....
        /*1428*/ 	.word	0x00009e40
        /*142c*/ 	.word	0x00000000
        /*1430*/ 	.word	0x00000000
        /*1434*/ 	.short	0x010a
        /*1436*/ 	.byte	0xff
	.zero		1


	//   ....[53]....
        /*1438*/ 	.word	0x00009ea0
        /*143c*/ 	.word	0x00000000
        /*1440*/ 	.word	0x00000000
        /*1444*/ 	.short	0x010a
        /*1446*/ 	.byte	0xff
	.zero		1


	//   ....[54]....
        /*1448*/ 	.word	0x00009f00
        /*144c*/ 	.word	0x00000000
        /*1450*/ 	.word	0x00000000
        /*1454*/ 	.short	0x010a
        /*1456*/ 	.byte	0xff
	.zero		1


	//   ....[55]....
        /*1458*/ 	.word	0x00009f60
        /*145c*/ 	.word	0x00000000
        /*1460*/ 	.word	0x00000000
        /*1464*/ 	.short	0x010a
        /*1466*/ 	.byte	0xff
	.zero		1


	//   ....[56]....
        /*1468*/ 	.word	0x00009fc0
        /*146c*/ 	.word	0x00000000
        /*1470*/ 	.word	0x00000000
        /*1474*/ 	.short	0x010a
        /*1476*/ 	.byte	0xff
	.zero		1


	//   ....[57]....
        /*1478*/ 	.word	0x0000a020
        /*147c*/ 	.word	0x00000000
        /*1480*/ 	.word	0x00000000
        /*1484*/ 	.short	0x010a
        /*1486*/ 	.byte	0xff
	.zero		1


	//   ....[58]....
        /*1488*/ 	.word	0x0000a080
        /*148c*/ 	.word	0x00000000
        /*1490*/ 	.word	0x00000000
        /*1494*/ 	.short	0x010a
        /*1496*/ 	.byte	0xff
	.zero		1


	//   ....[59]....
        /*1498*/ 	.word	0x0000a0e0
        /*149c*/ 	.word	0x00000000
        /*14a0*/ 	.word	0x00000000
        /*14a4*/ 	.short	0x010a
        /*14a6*/ 	.byte	0xff
	.zero		1


	//   ....[60]....
        /*14a8*/ 	.word	0x0000a140
        /*14ac*/ 	.word	0x00000000
        /*14b0*/ 	.word	0x00000000
        /*14b4*/ 	.short	0x010a
        /*14b6*/ 	.byte	0xff
	.zero		1


	//   ....[61]....
        /*14b8*/ 	.word	0x0000a1a0
        /*14bc*/ 	.word	0x00000000
        /*14c0*/ 	.word	0x00000000
        /*14c4*/ 	.short	0x010a
        /*14c6*/ 	.byte	0xff
	.zero		1


	//   ....[62]....
        /*14c8*/ 	.word	0x0000a200
        /*14cc*/ 	.word	0x00000000
        /*14d0*/ 	.word	0x00000000
        /*14d4*/ 	.short	0x010a
        /*14d6*/ 	.byte	0xff
	.zero		1


	//   ....[63]....
        /*14d8*/ 	.word	0x0000a260
        /*14dc*/ 	.word	0x00000000
        /*14e0*/ 	.word	0x00000000
        /*14e4*/ 	.short	0x010a
        /*14e6*/ 	.byte	0xff
	.zero		1


	//   ....[64]....
        /*14e8*/ 	.word	0x0000a2c0
        /*14ec*/ 	.word	0x00000000
        /*14f0*/ 	.word	0x00000000
        /*14f4*/ 	.short	0x010a
        /*14f6*/ 	.byte	0xff
	.zero		1


	//   ....[65]....
        /*14f8*/ 	.word	0x0000a320
        /*14fc*/ 	.word	0x00000000
        /*1500*/ 	.word	0x00000000
        /*1504*/ 	.short	0x010a
        /*1506*/ 	.byte	0xff
	.zero		1


	//   ....[66]....
        /*1508*/ 	.word	0x0000a380
        /*150c*/ 	.word	0x00000000
        /*1510*/ 	.word	0x00000000
        /*1514*/ 	.short	0x010a
        /*1516*/ 	.byte	0xff
	.zero		1


	//   ....[67]....
        /*1518*/ 	.word	0x0000a3e0
        /*151c*/ 	.word	0x00000000
        /*1520*/ 	.word	0x00000000
        /*1524*/ 	.short	0x010a
        /*1526*/ 	.byte	0xff
	.zero		1


	//   ....[68]....
        /*1528*/ 	.word	0x0000a440
        /*152c*/ 	.word	0x00000000
        /*1530*/ 	.word	0x00000000
        /*1534*/ 	.short	0x010a
        /*1536*/ 	.byte	0xff
	.zero		1


	//   ....[69]....
        /*1538*/ 	.word	0x0000a4a0
        /*153c*/ 	.word	0x00000000
        /*1540*/ 	.word	0x00000000
        /*1544*/ 	.short	0x010a
        /*1546*/ 	.byte	0xff
	.zero		1


	//   ....[70]....
        /*1548*/ 	.word	0x0000a500
        /*154c*/ 	.word	0x00000000
        /*1550*/ 	.word	0x00000000
        /*1554*/ 	.short	0x010a
        /*1556*/ 	.byte	0xff
	.zero		1


	//   ....[71]....
        /*1558*/ 	.word	0x0000a560
        /*155c*/ 	.word	0x00000000
        /*1560*/ 	.word	0x00000000
        /*1564*/ 	.short	0x010a
        /*1566*/ 	.byte	0xff
	.zero		1


	//   ....[72]....
        /*1568*/ 	.word	0x0000a5c0
        /*156c*/ 	.word	0x00000000
        /*1570*/ 	.word	0x00000000
        /*1574*/ 	.short	0x010a
        /*1576*/ 	.byte	0xff
	.zero		1


	//   ....[73]....
        /*1578*/ 	.word	0x0000a620
        /*157c*/ 	.word	0x00000000
        /*1580*/ 	.word	0x00000000
        /*1584*/ 	.short	0x010a
        /*1586*/ 	.byte	0xff
	.zero		1


	//   ....[74]....
        /*1588*/ 	.word	0x0000a680
        /*158c*/ 	.word	0x00000000
        /*1590*/ 	.word	0x00000000
        /*1594*/ 	.short	0x010a
        /*1596*/ 	.byte	0xff
	.zero		1


	//   ....[75]....
        /*1598*/ 	.word	0x0000a6e0
        /*159c*/ 	.word	0x00000000
        /*15a0*/ 	.word	0x00000000
        /*15a4*/ 	.short	0x010a
        /*15a6*/ 	.byte	0xff
	.zero		1


	//   ....[76]....
        /*15a8*/ 	.word	0x0000a740
        /*15ac*/ 	.word	0x00000000
        /*15b0*/ 	.word	0x00000000
        /*15b4*/ 	.short	0x010a
        /*15b6*/ 	.byte	0xff
	.zero		1


	//   ....[77]....
        /*15b8*/ 	.word	0x0000a7a0
        /*15bc*/ 	.word	0x00000000
        /*15c0*/ 	.word	0x00000000
        /*15c4*/ 	.short	0x010a
        /*15c6*/ 	.byte	0xff
	.zero		1


	//   ....[78]....
        /*15c8*/ 	.word	0x0000a800
        /*15cc*/ 	.word	0x00000000
        /*15d0*/ 	.word	0x00000000
        /*15d4*/ 	.short	0x010a
        /*15d6*/ 	.byte	0xff
	.zero		1


	//   ....[79]....
        /*15d8*/ 	.word	0x0000a860
        /*15dc*/ 	.word	0x00000000
        /*15e0*/ 	.word	0x00000000
        /*15e4*/ 	.short	0x010a
        /*15e6*/ 	.byte	0xff
	.zero		1


	//   ....[80]....
        /*15e8*/ 	.word	0x0000a8c0
        /*15ec*/ 	.word	0x00000000
        /*15f0*/ 	.word	0x00000000
        /*15f4*/ 	.short	0x010a
        /*15f6*/ 	.byte	0xff
	.zero		1


	//   ....[81]....
        /*15f8*/ 	.word	0x0000a920
        /*15fc*/ 	.word	0x00000000
        /*1600*/ 	.word	0x00000000
        /*1604*/ 	.short	0x010a
        /*1606*/ 	.byte	0xff
	.zero		1


	//   ....[82]....
        /*1608*/ 	.word	0x0000a980
        /*160c*/ 	.word	0x00000000
        /*1610*/ 	.word	0x00000000
        /*1614*/ 	.short	0x010a
        /*1616*/ 	.byte	0xff
	.zero		1


	//   ....[83]....
        /*1618*/ 	.word	0x0000a9e0
        /*161c*/ 	.word	0x00000000
        /*1620*/ 	.word	0x00000000
        /*1624*/ 	.short	0x010a
        /*1626*/ 	.byte	0xff
	.zero		1


	//   ....[84]....
        /*1628*/ 	.word	0x0000aa40
        /*162c*/ 	.word	0x00000000
        /*1630*/ 	.word	0x00000000
        /*1634*/ 	.short	0x010a
        /*1636*/ 	.byte	0xff
	.zero		1


	//   ....[85]....
        /*1638*/ 	.word	0x0000aaa0
        /*163c*/ 	.word	0x00000000
        /*1640*/ 	.word	0x00000000
        /*1644*/ 	.short	0x010a
        /*1646*/ 	.byte	0xff
	.zero		1


	//   ....[86]....
        /*1648*/ 	.word	0x0000ab00
        /*164c*/ 	.word	0x00000000
        /*1650*/ 	.word	0x00000000
        /*1654*/ 	.short	0x010a
        /*1656*/ 	.byte	0xff
	.zero		1


	//   ....[87]....
        /*1658*/ 	.word	0x0000ab60
        /*165c*/ 	.word	0x00000000
        /*1660*/ 	.word	0x00000000
        /*1664*/ 	.short	0x010a
        /*1666*/ 	.byte	0xff
	.zero		1


	//   ....[88]....
        /*1668*/ 	.word	0x0000abc0
        /*166c*/ 	.word	0x00000000
        /*1670*/ 	.word	0x00000000
        /*1674*/ 	.short	0x010a
        /*1676*/ 	.byte	0xff
	.zero		1


	//   ....[89]....
        /*1678*/ 	.word	0x0000ac20
        /*167c*/ 	.word	0x00000000
        /*1680*/ 	.word	0x00000000
        /*1684*/ 	.short	0x010a
        /*1686*/ 	.byte	0xff
	.zero		1


	//   ....[90]....
        /*1688*/ 	.word	0x0000ac80
        /*168c*/ 	.word	0x00000000
        /*1690*/ 	.word	0x00000000
        /*1694*/ 	.short	0x010a
        /*1696*/ 	.byte	0xff
	.zero		1


	//   ....[91]....
        /*1698*/ 	.word	0x0000ace0
        /*169c*/ 	.word	0x00000000
        /*16a0*/ 	.word	0x00000000
        /*16a4*/ 	.short	0x010a
        /*16a6*/ 	.byte	0xff
	.zero		1


	//   ....[92]....
        /*16a8*/ 	.word	0x0000ad40
        /*16ac*/ 	.word	0x00000000
        /*16b0*/ 	.word	0x00000000
        /*16b4*/ 	.short	0x010a
        /*16b6*/ 	.byte	0xff
	.zero		1


	//   ....[93]....
        /*16b8*/ 	.word	0x0000ada0
        /*16bc*/ 	.word	0x00000000
        /*16c0*/ 	.word	0x00000000
        /*16c4*/ 	.short	0x010a
        /*16c6*/ 	.byte	0xff
	.zero		1


	//   ....[94]....
        /*16c8*/ 	.word	0x0000ae00
        /*16cc*/ 	.word	0x00000000
        /*16d0*/ 	.word	0x00000000
        /*16d4*/ 	.short	0x010a
        /*16d6*/ 	.byte	0xff
	.zero		1


	//   ....[95]....
        /*16d8*/ 	.word	0x0000ae60
        /*16dc*/ 	.word	0x00000000
        /*16e0*/ 	.word	0x00000000
        /*16e4*/ 	.short	0x010a
        /*16e6*/ 	.byte	0xff
	.zero		1


	//   ....[96]....
        /*16e8*/ 	.word	0x0000aec0
        /*16ec*/ 	.word	0x00000000
        /*16f0*/ 	.word	0x00000000
        /*16f4*/ 	.short	0x010a
        /*16f6*/ 	.byte	0xff
	.zero		1


	//   ....[97]....
        /*16f8*/ 	.word	0x0000af20
        /*16fc*/ 	.word	0x00000000
        /*1700*/ 	.word	0x00000000
        /*1704*/ 	.short	0x010a
        /*1706*/ 	.byte	0xff
	.zero		1


	//   ....[98]....
        /*1708*/ 	.word	0x0000af80
        /*170c*/ 	.word	0x00000000
        /*1710*/ 	.word	0x00000000
        /*1714*/ 	.short	0x010a
        /*1716*/ 	.byte	0xff
	.zero		1


	//   ....[99]....
        /*1718*/ 	.word	0x0000afe0
        /*171c*/ 	.word	0x00000000
        /*1720*/ 	.word	0x00000000
        /*1724*/ 	.short	0x010a
        /*1726*/ 	.byte	0xff
	.zero		1


	//   ....[100]....
        /*1728*/ 	.word	0x0000b040
        /*172c*/ 	.word	0x00000000
        /*1730*/ 	.word	0x00000000
        /*1734*/ 	.short	0x010a
        /*1736*/ 	.byte	0xff
	.zero		1


	//   ....[101]....
        /*1738*/ 	.word	0x0000b0a0
        /*173c*/ 	.word	0x00000000
        /*1740*/ 	.word	0x00000000
        /*1744*/ 	.short	0x010a
        /*1746*/ 	.byte	0xff
	.zero		1


	//   ....[102]....
        /*1748*/ 	.word	0x0000b100
        /*174c*/ 	.word	0x00000000
        /*1750*/ 	.word	0x00000000
        /*1754*/ 	.short	0x010a
        /*1756*/ 	.byte	0xff
	.zero		1


	//   ....[103]....
        /*1758*/ 	.word	0x0000b150
        /*175c*/ 	.word	0x00000002
        /*1760*/ 	.word	0x00000510
        /*1764*/ 	.short	0x010a
        /*1766*/ 	.byte	0xff
	.zero		1


	//   ....[104]....
        /*1768*/ 	.word	0x0000b1b0
        /*176c*/ 	.word	0x00000002
        /*1770*/ 	.word	0x000004c0
        /*1774*/ 	.short	0x010a
        /*1776*/ 	.byte	0xff
	.zero		1


	//   ....[105]....
        /*1778*/ 	.word	0x0000b200
        /*177c*/ 	.word	0x00000002
        /*1780*/ 	.word	0x000004b0
        /*1784*/ 	.short	0x010a
        /*1786*/ 	.byte	0xff
	.zero		1


	//   ....[106]....
        /*1788*/ 	.word	0x0000b260
        /*178c*/ 	.word	0x00000000
        /*1790*/ 	.word	0x000004c0
        /*1794*/ 	.short	0x010a
        /*1796*/ 	.byte	0xff
	.zero		1


	//   ....[107]....
        /*1798*/ 	.word	0x0000b2b0
        /*179c*/ 	.word	0x00000000
        /*17a0*/ 	.word	0x000004b0
        /*17a4*/ 	.short	0x010a
        /*17a6*/ 	.byte	0xff
	.zero		1


	//   ....[108]....
        /*17a8*/ 	.word	0x0000b310
        /*17ac*/ 	.word	0x00000002
        /*17b0*/ 	.word	0x000004f0
        /*17b4*/ 	.short	0x010a
        /*17b6*/ 	.byte	0xff
	.zero		1


	//   ....[109]....
        /*17b8*/ 	.word	0x0000b370
        /*17bc*/ 	.word	0x00000000
        /*17c0*/ 	.word	0x00000000
        /*17c4*/ 	.short	0x010a
        /*17c6*/ 	.byte	0xff
	.zero		1


	//   ....[110]....
        /*17c8*/ 	.word	0x0000b3d0
        /*17cc*/ 	.word	0x00000000
        /*17d0*/ 	.word	0x00000000
        /*17d4*/ 	.short	0x010a
        /*17d6*/ 	.byte	0xff
	.zero		1


	//   ....[111]....
        /*17d8*/ 	.word	0x0000b430
        /*17dc*/ 	.word	0x00000000
        /*17e0*/ 	.word	0x00000000
        /*17e4*/ 	.short	0x010a
        /*17e6*/ 	.byte	0xff
	.zero		1


	//   ....[112]....
        /*17e8*/ 	.word	0x0000b490
        /*17ec*/ 	.word	0x00000000
        /*17f0*/ 	.word	0x00000000
        /*17f4*/ 	.short	0x010a
        /*17f6*/ 	.byte	0xff
	.zero		1


	//   ....[113]....
        /*17f8*/ 	.word	0x0000b4f0
        /*17fc*/ 	.word	0x00000000
        /*1800*/ 	.word	0x00000000
        /*1804*/ 	.short	0x010a
        /*1806*/ 	.byte	0xff
	.zero		1


	//   ....[114]....
        /*1808*/ 	.word	0x0000b540
        /*180c*/ 	.word	0x00000003
        /*1810*/ 	.word	0x000004b0
        /*1814*/ 	.short	0x010a
        /*1816*/ 	.byte	0xff
	.zero		1


	//   ....[115]....
        /*1818*/ 	.word	0x0000b5a0
        /*181c*/ 	.word	0x00000000
        /*1820*/ 	.word	0x000004a8
        /*1824*/ 	.short	0x010a
        /*1826*/ 	.byte	0xff
	.zero		1


	//   ....[116]....
        /*1828*/ 	.word	0x0000b600
        /*182c*/ 	.word	0x00000002
        /*1830*/ 	.word	0x00000490
        /*1834*/ 	.short	0x010a
        /*1836*/ 	.byte	0xff
	.zero		1


	//   ....[117]....
        /*1838*/ 	.word	0x0000b660
        /*183c*/ 	.word	0x00000000
        /*1840*/ 	.word	0x00000000
        /*1844*/ 	.short	0x010a
        /*1846*/ 	.byte	0xff
	.zero		1


	//   ....[118]....
        /*1848*/ 	.word	0x0000b6b0
        /*184c*/ 	.word	0x00000003
        /*1850*/ 	.word	0x000004b0
        /*1854*/ 	.short	0x010a
        /*1856*/ 	.byte	0xff
	.zero		1


	//   ....[119]....
        /*1858*/ 	.word	0x0000b700
        /*185c*/ 	.word	0x00000003
        /*1860*/ 	.word	0x00000480
        /*1864*/ 	.short	0x010a
        /*1866*/ 	.byte	0xff
	.zero		1


	//   ....[120]....
        /*1868*/ 	.word	0x0000b750
        /*186c*/ 	.word	0x0000001a
        /*1870*/ 	.word	0x000004d0
        /*1874*/ 	.short	0x010a
        /*1876*/ 	.byte	0xff
	.zero		1


	//----- nvinfo : EIATTR_NUM_MBARRIERS
	.align		4
.L_47:
        /*1878*/ 	.byte	0x03, 0x38
        /*187a*/ 	.short	0x00a6


	//----- nvinfo : EIATTR_EXIT_INSTR_OFFSETS
	.align		4
        /*187c*/ 	.byte	0x04, 0x1c
        /*187e*/ 	.short	(.L_49 - .L_48)


	//   ....[0]....
.L_48:
        /*1880*/ 	.word	0x00005780


	//   ....[1]....
        /*1884*/ 	.word	0x00005c90


	//   ....[2]....
        /*1888*/ 	.word	0x00005cf0


	//   ....[3]....
        /*188c*/ 	.word	0x00006b20


	//   ....[4]....
        /*1890*/ 	.word	0x00007930


	//   ....[5]....
        /*1894*/ 	.word	0x00007970


	//   ....[6]....
        /*1898*/ 	.word	0x00009460


	//   ....[7]....
        /*189c*/ 	.word	0x000094e0


	//   ....[8]....
        /*18a0*/ 	.word	0x00009510


	//   ....[9]....
        /*18a4*/ 	.word	0x00009540


	//----- nvinfo : EIATTR_MAX_THREADS
	.align		4
.L_49:
        /*18a8*/ 	.byte	0x04, 0x05
        /*18aa*/ 	.short	(.L_51 - .L_50)
.L_50:
        /*18ac*/ 	.word	0x00000100
        /*18b0*/ 	.word	0x00000001
        /*18b4*/ 	.word	0x00000001


	//----- nvinfo : EIATTR_CRS_STACK_SIZE
	.align		4
.L_51:
        /*18b8*/ 	.byte	0x04, 0x1e
        /*18ba*/ 	.short	(.L_53 - .L_52)
.L_52:
        /*18bc*/ 	.word	0x00000000


	//----- nvinfo : EIATTR_CBANK_PARAM_SIZE
	.align		4
.L_53:
        /*18c0*/ 	.byte	0x03, 0x19
        /*18c2*/ 	.short	0x0800


	//----- nvinfo : EIATTR_PARAM_CBANK
	.align		4
        /*18c4*/ 	.byte	0x04, 0x0a
        /*18c6*/ 	.short	(.L_55 - .L_54)
	.align		4
.L_54:
        /*18c8*/ 	.word	index@(.nv.constant0._ZN7cutlass13device_kernelINS_4gemm6kernel13GemmUniversalIN4cute5tupleIJiiiiEEENS1_10collective13CollectiveMmaINS1_35MainloopSm100TmaUmmaWarpSpecializedILi72ELi2ELi4ENS5_IJNS4_1CILi2EEENSA_ILi1EEESC_EEEEENS5_IJNSA_ILi64EEENSA_ILi32EEENSA_ILi16EEEEEENS_6half_tENS5_IJlSC_lEEESJ_SK_NS4_8TiledMMAINS4_8MMA_AtomIJNS4_20SM100_MMA_F16BF16_SSISJ_SJ_fLi64ELi32ELNS4_4UMMA5MajorE0ELSP_0ELNSO_7ScaleInE0ELSQ_0EEEEEENS4_6LayoutINS5_IJSC_SC_SC_EEENS5_IJNSA_ILi0EEESV_SV_EEEEENS5_IJNS4_10UnderscoreESY_SY_EEEEENS4_13SM90_TMA_LOADENS4_14ComposedLayoutINS4_7SwizzleILi1ELi4ELi3EEENS4_18smem_ptr_flag_bitsILi16EEENST_INS5_IJNSA_ILi8EEESH_EEENS5_IJSH_SC_EEEEEEEvNS4_8identityENS4_23SM90_TMA_LOAD_MULTICASTES1B_vS1C_EENS_8epilogue10collective18CollectiveEpilogueINS1F_23Sm100TmaWarpSpecializedILi2ELi1ELi16ELb1ELb0EEEJSI_NS5_IJNST_ISF_SC_EENST_ISG_SC_EEEEESJ_SK_SJ_SK_NS1F_6fusion15FusionCallbacksIS1J_NS1N_17LinearCombinationISJ_fSJ_fLNS_15FloatRoundStyleE2EEESI_S1M_JEEENS4_5SM1004TMEM4LOAD26SM100_TMEM_LOAD_16dp256b4xES11_NS12_INS13_ILi2ELi4ELi3EEES16_NST_INS5_IJS17_SG_EEENS5_IJSG_SC_EEEEEEENS4_17SM75_U32x4_LDSM_NENS4_14SM90_TMA_STOREES21_NS4_17SM90_U32x4_STSM_NENS4_39AutoVectorizingCopyWithAssumedAlignmentILi128EEEEEEvvEEEEvNT_6ParamsE)
        /*18cc*/ 	.short	0x0380
        /*18ce*/ 	.short	0x0800


	//----- nvinfo : EIATTR_SW_WAR
	.align		4
.L_55:
        /*18d0*/ 	.byte	0x04, 0x36
        /*18d2*/ 	.short	(.L_57 - .L_56)
.L_56:
        /*18d4*/ 	.word	0x00000008
.L_57:


//--------------------- .nv.callgraph             --------------------------
	.section	.nv.callgraph,"",@"SHT_CUDA_CALLGRAPH"
	.align	4
	.sectionentsize	8
	.align		4
        /*0000*/ 	.word	0x00000000
	.align		4
        /*0004*/ 	.word	0xffffffff
	.align		4
        /*0008*/ 	.word	index@(_ZN7cutlass13device_kernelINS_4gemm6kernel13GemmUniversalIN4cute5tupleIJiiiiEEENS1_10collective13CollectiveMmaINS1_35MainloopSm100TmaUmmaWarpSpecializedILi72ELi2ELi4ENS5_IJNS4_1CILi2EEENSA_ILi1EEESC_EEEEENS5_IJNSA_ILi64EEENSA_ILi32EEENSA_ILi16EEEEEENS_6half_tENS5_IJlSC_lEEESJ_SK_NS4_8TiledMMAINS4_8MMA_AtomIJNS4_20SM100_MMA_F16BF16_SSISJ_SJ_fLi64ELi32ELNS4_4UMMA5MajorE0ELSP_0ELNSO_7ScaleInE0ELSQ_0EEEEEENS4_6LayoutINS5_IJSC_SC_SC_EEENS5_IJNSA_ILi0EEESV_SV_EEEEENS5_IJNS4_10UnderscoreESY_SY_EEEEENS4_13SM90_TMA_LOADENS4_14ComposedLayoutINS4_7SwizzleILi1ELi4ELi3EEENS4_18smem_ptr_flag_bitsILi16EEENST_INS5_IJNSA_ILi8EEESH_EEENS5_IJSH_SC_EEEEEEEvNS4_8identityENS4_23SM90_TMA_LOAD_MULTICASTES1B_vS1C_EENS_8epilogue10collective18CollectiveEpilogueINS1F_23Sm100TmaWarpSpecializedILi2ELi1ELi16ELb1ELb0EEEJSI_NS5_IJNST_ISF_SC_EENST_ISG_SC_EEEEESJ_SK_SJ_SK_NS1F_6fusion15FusionCallbacksIS1J_NS1N_17LinearCombinationISJ_fSJ_fLNS_15FloatRoundStyleE2EEESI_S1M_JEEENS4_5SM1004TMEM4LOAD26SM100_TMEM_LOAD_16dp256b4xES11_NS12_INS13_ILi2ELi4ELi3EEES16_NST_INS5_IJS17_SG_EEENS5_IJSG_SC_EEEEEEENS4_17SM75_U32x4_LDSM_NENS4_14SM90_TMA_STOREES21_NS4_17SM90_U32x4_STSM_NENS4_39AutoVectorizingCopyWithAssumedAlignmentILi128EEEEEEvvEEEEvNT_6ParamsE)
	.align		4
        /*000c*/ 	.word	index@(__assertfail)
	.align		4
        /*0010*/ 	.word	0x00000000
	.align		4
        /*0014*/ 	.word	0xfffffffe
	.align		4
        /*0018*/ 	.word	0x00000000
	.align		4
        /*001c*/ 	.word	0xfffffffd
	.align		4
        /*0020*/ 	.word	0x00000000
	.align		4
        /*0024*/ 	.word	0xfffffffc


//--------------------- .nv.constant4             --------------------------
	.section	.nv.constant4,"a",@progbits
	.align	8
	.align		8
.nv.constant4:
        /*0000*/ 	.dword	__assertfail
	.align		8
        /*0008*/ 	.dword	__unnamed_1
	.align		8
        /*0010*/ 	.dword	__unnamed_2
	.align		8
        /*0018*/ 	.dword	_ZN40_INTERNAL_945c8608_4_k_cu_1f960c54_149614cuda3std3__45__cpo5beginE
	.align		8
        /*0020*/ 	.dword	_ZN40_INTERNAL_945c8608_4_k_cu_1f960c54_149614cuda3std3__45__cpo3endE
	.align		8
        /*0028*/ 	.dword	_ZN40_INTERNAL_945c8608_4_k_cu_1f960c54_149614cuda3std3__45__cpo6cbeginE
	.align		8
        /*0030*/ 	.dword	_ZN40_INTERNAL_945c8608_4_k_cu_1f960c54_149614cuda3std3__45__cpo4cendE
	.align		8
        /*0038*/ 	.dword	_ZN40_INTERNAL_945c8608_4_k_cu_1f960c54_149614cuda3std3__442_GLOBAL__N__945c8608_4_k_cu_1f960c54_149616ignoreE
	.align		8
        /*0040*/ 	.dword	_ZN40_INTERNAL_945c8608_4_k_cu_1f960c54_149614cuda3std3__419piecewise_constructE
	.align		8
        /*0048*/ 	.dword	_ZN40_INTERNAL_945c8608_4_k_cu_1f960c54_149614cuda3std3__48in_placeE
	.align		8
        /*0050*/ 	.dword	_ZN40_INTERNAL_945c8608_4_k_cu_1f960c54_149614cuda3std6ranges3__45__cpo4swapE
	.align		8
        /*0058*/ 	.dword	_ZN40_INTERNAL_945c8608_4_k_cu_1f960c54_149614cuda3std6ranges3__45__cpo9iter_moveE
	.align		8
        /*0060*/ 	.dword	_ZN40_INTERNAL_945c8608_4_k_cu_1f960c54_149614cute7productE
	.align		8
        /*0068*/ 	.dword	_ZN40_INTERNAL_945c8608_4_k_cu_1f960c54_149614cute1_E
	.align		8
        /*0070*/ 	.dword	$str$25
	.align		8
        /*0078*/ 	.dword	$str$26
	.align		8
        /*0080*/ 	.dword	$str$27
	.align		8
        /*0088*/ 	.dword	$str$28


//--------------------- .text._ZN7cutlass13device_kernelINS_4gemm6kernel13GemmUniversalIN4cute5tupleIJiiiiEEENS1_10collective13CollectiveMmaINS1_35MainloopSm100TmaUmmaWarpSpecializedILi72ELi2ELi4ENS5_IJNS4_1CILi2EEENSA_ILi1EEESC_EEEEENS5_IJNSA_ILi64EEENSA_ILi32EEENSA_ILi16EEEEEENS_6half_tENS5_IJlSC_lEEESJ_SK_NS4_8TiledMMAINS4_8MMA_AtomIJNS4_20SM100_MMA_F16BF16_SSISJ_SJ_fLi64ELi32ELNS4_4UMMA5MajorE0ELSP_0ELNSO_7ScaleInE0ELSQ_0EEEEEENS4_6LayoutINS5_IJSC_SC_SC_EEENS5_IJNSA_ILi0EEESV_SV_EEEEENS5_IJNS4_10UnderscoreESY_SY_EEEEENS4_13SM90_TMA_LOADENS4_14ComposedLayoutINS4_7SwizzleILi1ELi4ELi3EEENS4_18smem_ptr_flag_bitsILi16EEENST_INS5_IJNSA_ILi8EEESH_EEENS5_IJSH_SC_EEEEEEEvNS4_8identityENS4_23SM90_TMA_LOAD_MULTICASTES1B_vS1C_EENS_8epilogue10collective18CollectiveEpilogueINS1F_23Sm100TmaWarpSpecializedILi2ELi1ELi16ELb1ELb0EEEJSI_NS5_IJNST_ISF_SC_EENST_ISG_SC_EEEEESJ_SK_SJ_SK_NS1F_6fusion15FusionCallbacksIS1J_NS1N_17LinearCombinationISJ_fSJ_fLNS_15FloatRoundStyleE2EEESI_S1M_JEEENS4_5SM1004TMEM4LOAD26SM100_TMEM_LOAD_16dp256b4xES11_NS12_INS13_ILi2ELi4ELi3EEES16_NST_INS5_IJS17_SG_EEENS5_IJSG_SC_EEEEEEENS4_17SM75_U32x4_LDSM_NENS4_14SM90_TMA_STOREES21_NS4_17SM90_U32x4_STSM_NENS4_39AutoVectorizingCopyWithAssumedAlignmentILi128EEEEEEvvEEEEvNT_6ParamsE --------------------------
	.section	.text._ZN7cutlass13device_kernelINS_4gemm6kernel13GemmUniversalIN4cute5tupleIJiiiiEEENS1_10collective13CollectiveMmaINS1_35MainloopSm100TmaUmmaWarpSpecializedILi72ELi2ELi4ENS5_IJNS4_1CILi2EEENSA_ILi1EEESC_EEEEENS5_IJNSA_ILi64EEENSA_ILi32EEENSA_ILi16EEEEEENS_6half_tENS5_IJlSC_lEEESJ_SK_NS4_8TiledMMAINS4_8MMA_AtomIJNS4_20SM100_MMA_F16BF16_SSISJ_SJ_fLi64ELi32ELNS4_4UMMA5MajorE0ELSP_0ELNSO_7ScaleInE0ELSQ_0EEEEEENS4_6LayoutINS5_IJSC_SC_SC_EEENS5_IJNSA_ILi0EEESV_SV_EEEEENS5_IJNS4_10UnderscoreESY_SY_EEEEENS4_13SM90_TMA_LOADENS4_14ComposedLayoutINS4_7SwizzleILi1ELi4ELi3EEENS4_18smem_ptr_flag_bitsILi16EEENST_INS5_IJNSA_ILi8EEESH_EEENS5_IJSH_SC_EEEEEEEvNS4_8identityENS4_23SM90_TMA_LOAD_MULTICASTES1B_vS1C_EENS_8epilogue10collective18CollectiveEpilogueINS1F_23Sm100TmaWarpSpecializedILi2ELi1ELi16ELb1ELb0EEEJSI_NS5_IJNST_ISF_SC_EENST_ISG_SC_EEEEESJ_SK_SJ_SK_NS1F_6fusion15FusionCallbacksIS1J_NS1N_17LinearCombinationISJ_fSJ_fLNS_15FloatRoundStyleE2EEESI_S1M_JEEENS4_5SM1004TMEM4LOAD26SM100_TMEM_LOAD_16dp256b4xES11_NS12_INS13_ILi2ELi4ELi3EEES16_NST_INS5_IJS17_SG_EEENS5_IJSG_SC_EEEEEEENS4_17SM75_U32x4_LDSM_NENS4_14SM90_TMA_STOREES21_NS4_17SM90_U32x4_STSM_NENS4_39AutoVectorizingCopyWithAssumedAlignmentILi128EEEEEEvvEEEEvNT_6ParamsE,"ax",@progbits
	.align	128
.text._ZN7cutlass13device_kernelINS_4gemm6kernel13GemmUniversalIN4cute5tupleIJiiiiEEENS1_10collective13CollectiveMmaINS1_35MainloopSm100TmaUmmaWarpSpecializedILi72ELi2ELi4ENS5_IJNS4_1CILi2EEENSA_ILi1EEESC_EEEEENS5_IJNSA_ILi64EEENSA_ILi32EEENSA_ILi16EEEEEENS_6half_tENS5_IJlSC_lEEESJ_SK_NS4_8TiledMMAINS4_8MMA_AtomIJNS4_20SM100_MMA_F16BF16_SSISJ_SJ_fLi64ELi32ELNS4_4UMMA5MajorE0ELSP_0ELNSO_7ScaleInE0ELSQ_0EEEEEENS4_6LayoutINS5_IJSC_SC_SC_EEENS5_IJNSA_ILi0EEESV_SV_EEEEENS5_IJNS4_10UnderscoreESY_SY_EEEEENS4_13SM90_TMA_LOADENS4_14ComposedLayoutINS4_7SwizzleILi1ELi4ELi3EEENS4_18smem_ptr_flag_bitsILi16EEENST_INS5_IJNSA_ILi8EEESH_EEENS5_IJSH_SC_EEEEEEEvNS4_8identityENS4_23SM90_TMA_LOAD_MULTICASTES1B_vS1C_EENS_8epilogue10collective18CollectiveEpilogueINS1F_23Sm100TmaWarpSpecializedILi2ELi1ELi16ELb1ELb0EEEJSI_NS5_IJNST_ISF_SC_EENST_ISG_SC_EEEEESJ_SK_SJ_SK_NS1F_6fusion15FusionCallbacksIS1J_NS1N_17LinearCombinationISJ_fSJ_fLNS_15FloatRoundStyleE2EEESI_S1M_JEEENS4_5SM1004TMEM4LOAD26SM100_TMEM_LOAD_16dp256b4xES11_NS12_INS13_ILi2ELi4ELi3EEES16_NST_INS5_IJS17_SG_EEENS5_IJSG_SC_EEEEEEENS4_17SM75_U32x4_LDSM_NENS4_14SM90_TMA_STOREES21_NS4_17SM90_U32x4_STSM_NENS4_39AutoVectorizingCopyWithAssumedAlignmentILi128EEEEEEvvEEEEvNT_6ParamsE:
        .type           _ZN7cutlass13device_kernelINS_4gemm6kernel13GemmUniversalIN4cute5tupleIJiiiiEEENS1_10collective13CollectiveMmaINS1_35MainloopSm100TmaUmmaWarpSpecializedILi72ELi2ELi4ENS5_IJNS4_1CILi2EEENSA_ILi1EEESC_EEEEENS5_IJNSA_ILi64EEENSA_ILi32EEENSA_ILi16EEEEEENS_6half_tENS5_IJlSC_lEEESJ_SK_NS4_8TiledMMAINS4_8MMA_AtomIJNS4_20SM100_MMA_F16BF16_SSISJ_SJ_fLi64ELi32ELNS4_4UMMA5MajorE0ELSP_0ELNSO_7ScaleInE0ELSQ_0EEEEEENS4_6LayoutINS5_IJSC_SC_SC_EEENS5_IJNSA_ILi0EEESV_SV_EEEEENS5_IJNS4_10UnderscoreESY_SY_EEEEENS4_13SM90_TMA_LOADENS4_14ComposedLayoutINS4_7SwizzleILi1ELi4ELi3EEENS4_18smem_ptr_flag_bitsILi16EEENST_INS5_IJNSA_ILi8EEESH_EEENS5_IJSH_SC_EEEEEEEvNS4_8identityENS4_23SM90_TMA_LOAD_MULTICASTES1B_vS1C_EENS_8epilogue10collective18CollectiveEpilogueINS1F_23Sm100TmaWarpSpecializedILi2ELi1ELi16ELb1ELb0EEEJSI_NS5_IJNST_ISF_SC_EENST_ISG_SC_EEEEESJ_SK_SJ_SK_NS1F_6fusion15FusionCallbacksIS1J_NS1N_17LinearCombinationISJ_fSJ_fLNS_15FloatRoundStyleE2EEESI_S1M_JEEENS4_5SM1004TMEM4LOAD26SM100_TMEM_LOAD_16dp256b4xES11_NS12_INS13_ILi2ELi4ELi3EEES16_NST_INS5_IJS17_SG_EEENS5_IJSG_SC_EEEEEEENS4_17SM75_U32x4_LDSM_NENS4_14SM90_TMA_STOREES21_NS4_17SM90_U32x4_STSM_NENS4_39AutoVectorizingCopyWithAssumedAlignmentILi128EEEEEEvvEEEEvNT_6ParamsE,@function
        .size           _ZN7cutlass13device_kernelINS_4gemm6kernel13GemmUniversalIN4cute5tupleIJiiiiEEENS1_10collective13CollectiveMmaINS1_35MainloopSm100TmaUmmaWarpSpecializedILi72ELi2ELi4ENS5_IJNS4_1CILi2EEENSA_ILi1EEESC_EEEEENS5_IJNSA_ILi64EEENSA_ILi32EEENSA_ILi16EEEEEENS_6half_tENS5_IJlSC_lEEESJ_SK_NS4_8TiledMMAINS4_8MMA_AtomIJNS4_20SM100_MMA_F16BF16_SSISJ_SJ_fLi64ELi32ELNS4_4UMMA5MajorE0ELSP_0ELNSO_7ScaleInE0ELSQ_0EEEEEENS4_6LayoutINS5_IJSC_SC_SC_EEENS5_IJNSA_ILi0EEESV_SV_EEEEENS5_IJNS4_10UnderscoreESY_SY_EEEEENS4_13SM90_TMA_LOADENS4_14ComposedLayoutINS4_7SwizzleILi1ELi4ELi3EEENS4_18smem_ptr_flag_bitsILi16EEENST_INS5_IJNSA_ILi8EEESH_EEENS5_IJSH_SC_EEEEEEEvNS4_8identityENS4_23SM90_TMA_LOAD_MULTICASTES1B_vS1C_EENS_8epilogue10collective18CollectiveEpilogueINS1F_23Sm100TmaWarpSpecializedILi2ELi1ELi16ELb1ELb0EEEJSI_NS5_IJNST_ISF_SC_EENST_ISG_SC_EEEEESJ_SK_SJ_SK_NS1F_6fusion15FusionCallbacksIS1J_NS1N_17LinearCombinationISJ_fSJ_fLNS_15FloatRoundStyleE2EEESI_S1M_JEEENS4_5SM1004TMEM4LOAD26SM100_TMEM_LOAD_16dp256b4xES11_NS12_INS13_ILi2ELi4ELi3EEES16_NST_INS5_IJS17_SG_EEENS5_IJSG_SC_EEEEEEENS4_17SM75_U32x4_LDSM_NENS4_14SM90_TMA_STOREES21_NS4_17SM90_U32x4_STSM_NENS4_39AutoVectorizingCopyWithAssumedAlignmentILi128EEEEEEvvEEEEvNT_6ParamsE,(.L_x_349 - _ZN7cutlass13device_kernelINS_4gemm6kernel13GemmUniversalIN4cute5tupleIJiiiiEEENS1_10collective13CollectiveMmaINS1_35MainloopSm100TmaUmmaWarpSpecializedILi72ELi2ELi4ENS5_IJNS4_1CILi2EEENSA_ILi1EEESC_EEEEENS5_IJNSA_ILi64EEENSA_ILi32EEENSA_ILi16EEEEEENS_6half_tENS5_IJlSC_lEEESJ_SK_NS4_8TiledMMAINS4_8MMA_AtomIJNS4_20SM100_MMA_F16BF16_SSISJ_SJ_fLi64ELi32ELNS4_4UMMA5MajorE0ELSP_0ELNSO_7ScaleInE0ELSQ_0EEEEEENS4_6LayoutINS5_IJSC_SC_SC_EEENS5_IJNSA_ILi0EEESV_SV_EEEEENS5_IJNS4_10UnderscoreESY_SY_EEEEENS4_13SM90_TMA_LOADENS4_14ComposedLayoutINS4_7SwizzleILi1ELi4ELi3EEENS4_18smem_ptr_flag_bitsILi16EEENST_INS5_IJNSA_ILi8EEESH_EEENS5_IJSH_SC_EEEEEEEvNS4_8identityENS4_23SM90_TMA_LOAD_MULTICASTES1B_vS1C_EENS_8epilogue10collective18CollectiveEpilogueINS1F_23Sm100TmaWarpSpecializedILi2ELi1ELi16ELb1ELb0EEEJSI_NS5_IJNST_ISF_SC_EENST_ISG_SC_EEEEESJ_SK_SJ_SK_NS1F_6fusion15FusionCallbacksIS1J_NS1N_17LinearCombinationISJ_fSJ_fLNS_15FloatRoundStyleE2EEESI_S1M_JEEENS4_5SM1004TMEM4LOAD26SM100_TMEM_LOAD_16dp256b4xES11_NS12_INS13_ILi2ELi4ELi3EEES16_NST_INS5_IJS17_SG_EEENS5_IJSG_SC_EEEEEEENS4_17SM75_U32x4_LDSM_NENS4_14SM90_TMA_STOREES21_NS4_17SM90_U32x4_STSM_NENS4_39AutoVectorizingCopyWithAssumedAlignmentILi128EEEEEEvvEEEEvNT_6ParamsE)
        .other          _ZN7cutlass13device_kernelINS_4gemm6kernel13GemmUniversalIN4cute5tupleIJiiiiEEENS1_10collective13CollectiveMmaINS1_35MainloopSm100TmaUmmaWarpSpecializedILi72ELi2ELi4ENS5_IJNS4_1CILi2EEENSA_ILi1EEESC_EEEEENS5_IJNSA_ILi64EEENSA_ILi32EEENSA_ILi16EEEEEENS_6half_tENS5_IJlSC_lEEESJ_SK_NS4_8TiledMMAINS4_8MMA_AtomIJNS4_20SM100_MMA_F16BF16_SSISJ_SJ_fLi64ELi32ELNS4_4UMMA5MajorE0ELSP_0ELNSO_7ScaleInE0ELSQ_0EEEEEENS4_6LayoutINS5_IJSC_SC_SC_EEENS5_IJNSA_ILi0EEESV_SV_EEEEENS5_IJNS4_10UnderscoreESY_SY_EEEEENS4_13SM90_TMA_LOADENS4_14ComposedLayoutINS4_7SwizzleILi1ELi4ELi3EEENS4_18smem_ptr_flag_bitsILi16EEENST_INS5_IJNSA_ILi8EEESH_EEENS5_IJSH_SC_EEEEEEEvNS4_8identityENS4_23SM90_TMA_LOAD_MULTICASTES1B_vS1C_EENS_8epilogue10collective18CollectiveEpilogueINS1F_23Sm100TmaWarpSpecializedILi2ELi1ELi16ELb1ELb0EEEJSI_NS5_IJNST_ISF_SC_EENST_ISG_SC_EEEEESJ_SK_SJ_SK_NS1F_6fusion15FusionCallbacksIS1J_NS1N_17LinearCombinationISJ_fSJ_fLNS_15FloatRoundStyleE2EEESI_S1M_JEEENS4_5SM1004TMEM4LOAD26SM100_TMEM_LOAD_16dp256b4xES11_NS12_INS13_ILi2ELi4ELi3EEES16_NST_INS5_IJS17_SG_EEENS5_IJSG_SC_EEEEEEENS4_17SM75_U32x4_LDSM_NENS4_14SM90_TMA_STOREES21_NS4_17SM90_U32x4_STSM_NENS4_39AutoVectorizingCopyWithAssumedAlignmentILi128EEEEEEvvEEEEvNT_6ParamsE,@"STO_CUDA_ENTRY STV_DEFAULT"
_ZN7cutlass13device_kernelINS_4gemm6kernel13GemmUniversalIN4cute5tupleIJiiiiEEENS1_10collective13CollectiveMmaINS1_35MainloopSm100TmaUmmaWarpSpecializedILi72ELi2ELi4ENS5_IJNS4_1CILi2EEENSA_ILi1EEESC_EEEEENS5_IJNSA_ILi64EEENSA_ILi32EEENSA_ILi16EEEEEENS_6half_tENS5_IJlSC_lEEESJ_SK_NS4_8TiledMMAINS4_8MMA_AtomIJNS4_20SM100_MMA_F16BF16_SSISJ_SJ_fLi64ELi32ELNS4_4UMMA5MajorE0ELSP_0ELNSO_7ScaleInE0ELSQ_0EEEEEENS4_6LayoutINS5_IJSC_SC_SC_EEENS5_IJNSA_ILi0EEESV_SV_EEEEENS5_IJNS4_10UnderscoreESY_SY_EEEEENS4_13SM90_TMA_LOADENS4_14ComposedLayoutINS4_7SwizzleILi1ELi4ELi3EEENS4_18smem_ptr_flag_bitsILi16EEENST_INS5_IJNSA_ILi8EEESH_EEENS5_IJSH_SC_EEEEEEEvNS4_8identityENS4_23SM90_TMA_LOAD_MULTICASTES1B_vS1C_EENS_8epilogue10collective18CollectiveEpilogueINS1F_23Sm100TmaWarpSpecializedILi2ELi1ELi16ELb1ELb0EEEJSI_NS5_IJNST_ISF_SC_EENST_ISG_SC_EEEEESJ_SK_SJ_SK_NS1F_6fusion15FusionCallbacksIS1J_NS1N_17LinearCombinationISJ_fSJ_fLNS_15FloatRoundStyleE2EEESI_S1M_JEEENS4_5SM1004TMEM4LOAD26SM100_TMEM_LOAD_16dp256b4xES11_NS12_INS13_ILi2ELi4ELi3EEES16_NST_INS5_IJS17_SG_EEENS5_IJSG_SC_EEEEEEENS4_17SM75_U32x4_LDSM_NENS4_14SM90_TMA_STOREES21_NS4_17SM90_U32x4_STSM_NENS4_39AutoVectorizingCopyWithAssumedAlignmentILi128EEEEEEvvEEEEvNT_6ParamsE:
[----:B------:R-:W1:Y:S01]  /*0000*/  LDC R1, c[0x0][0x37c] ;  /* 0x0000df00ff017b82 */ /* 0x000e620000000800 */
[----:B------:R-:W2:Y:S01]  /*0010*/  S2R R57, SR_TID.X ;  /* 0x0000000000397919 */ /* 0x000ea20000002100 */
[----:B------:R-:W3:Y:S01]  /*0020*/  LDCU.64 UR8, c[0x0][0x890] ;  /* 0x00011200ff0877ac */ /* 0x000ee20008000a00 */
[----:B------:R-:W-:Y:S02]  /*0030*/  PRMT R49, RZ, 0x7610, R49 ;  /* 0x00007610ff317816 */ /* 0x000fe40000000031 */
[----:B------:R-:W-:Y:S01]  /*0040*/  ELECT P3, URZ, PT ;  /* 0x0000000000ff782f */ /* 0x000fe20003860000 */
[----:B---3--:R-:W-:-:S04]  /*0050*/  UISETP.NE.U32.AND UP0, UPT, UR8, URZ, UPT ;  /* 0x000000ff0800728c */ /* 0x008fc8000bf05070 */
[----:B------:R-:W-:Y:S01]  /*0060*/  UISETP.NE.AND.EX UP0, UPT, UR9, URZ, UPT, UP0 ;  /* 0x000000ff0900728c */ /* 0x000fe2000bf05300 */
[----:B--2---:R-:W-:-:S05]  /*0070*/  SHF.R.U32.HI R50, RZ, 0x5, R57 ;  /* 0x00000005ff327819 */ /* 0x004fca0000011639 */
[----:B------:R-:W2:Y:S02]  /*0080*/  SHFL.IDX PT, R0, R50, RZ, 0x1f ;  /* 0x00001fff32007589 */ /* 0x000ea400000e0000 */
[----:B--2---:R-:W-:Y:S01]  /*0090*/  R2UR UR18, R0 ;  /* 0x00000000001272ca */ /* 0x004fe200000e0000 */
[----:B-1----:R-:W-:-:S14]  /*00a0*/  BRA.U UP0, `(.L_x_0) ;  /* 0x0000000100307547 */ /* 0x002fdc000b800000 */
[----:B------:R-:W1:Y:S02]  /*00b0*/  LDCU.64 UR4, c[0x0][0x888] ;  /* 0x00011100ff0477ac */ /* 0x000e640008000a00 */
[----:B-1----:R-:W-:-:S04]  /*00c0*/  UISETP.NE.U32.AND UP0, UPT, UR4, URZ, UPT ;  /* 0x000000ff0400728c */ /* 0x002fc8000bf05070 */
[----:B------:R-:W-:-:S09]  /*00d0*/  UISETP.NE.AND.EX UP0, UPT, UR5, URZ, UPT, UP0 ;  /* 0x000000ff0500728c */ /* 0x000fd2000bf05300 */
[----:B------:R-:W-:Y:S05]  /*00e0*/  BRA.U !UP0, `(.L_x_1) ;  /* 0x0000000108147547 */ /* 0x000fea000b800000 */
[----:B------:R-:W1:Y:S01]  /*00f0*/  LDC.64 R2, c[0x0][0x888] ;  /* 0x00022200ff027b82 */ /* 0x000e620000000a00 */
[----:B------:R-:W1:Y:S02]  /*0100*/  LDCU.64 UR4, c[0x0][0x358] ;  /* 0x00006b00ff0477ac */ /* 0x000e640008000a00 */
[----:B-1----:R1:W5:Y:S01]  /*0110*/  LDG.E R25, desc[UR4][R2.64] ;  /* 0x0000000402197981 */ /* 0x002362000c1e1900 */
[----:B------:R-:W-:Y:S01]  /*0120*/  HFMA2 R49, -RZ, RZ, 0, 5.9604644775390625e-08 ;  /* 0x00000001ff317431 */ /* 0x000fe200000001ff */
[----:B------:R-:W-:Y:S05]  /*0130*/  BRA `(.L_x_0) ;  /* 0x00000000000c7947 */ /* 0x000fea0003800000 */
.L_x_1:
[----:B------:R-:W1:Y:S01]  /*0140*/  LDCU UR4, c[0x0][0x880] ;  /* 0x00011000ff0477ac */ /* 0x000e620008000800 */
[----:B------:R-:W-:Y:S01]  /*0150*/  HFMA2 R49, -RZ, RZ, 0, 5.9604644775390625e-08 ;  /* 0x00000001ff317431 */ /* 0x000fe200000001ff */
[----:B-1----:R-:W-:-:S07]  /*0160*/  MOV R25, UR4 ;  /* 0x0000000400197c02 */ /* 0x002fce0008000f00 */
.L_x_0:
[----:B------:R-:W2:Y:S02]  /*0170*/  LDCU.64 UR4, c[0x0][0x8b0] ;  /* 0x00011600ff0477ac */ /* 0x000ea40008000a00 */
[----:B--2---:R-:W-:-:S04]  /*0180*/  UISETP.NE.U32.AND UP0, UPT, UR4, URZ, UPT ;  /* 0x000000ff0400728c */ /* 0x004fc8000bf05070 */
[----:B------:R-:W-:-:S09]  /*0190*/  UISETP.NE.AND.EX UP0, UPT, UR5, URZ, UPT, UP0 ;  /* 0x000000ff0500728c */ /* 0x000fd2000bf05300 */
[----:B------:R-:W-:Y:S05]  /*01a0*/  BRA.U UP0, `(.L_x_2) ;  /* 0x0000000100287547 */ /* 0x000fea000b800000 */
[----:B------:R-:W2:Y:S02]  /*01b0*/  LDCU.64 UR4, c[0x0][0x8a8] ;  /* 0x00011500ff0477ac */ /* 0x000ea40008000a00 */
[----:B--2---:R-:W-:-:S04]  /*01c0*/  UISETP.NE.U32.AND UP0, UPT, UR4, URZ, UPT ;  /* 0x000000ff0400728c */ /* 0x004fc8000bf05070 */
[----:B------:R-:W-:-:S09]  /*01d0*/  UISETP.NE.AND.EX UP0, UPT, UR5, URZ, UPT, UP0 ;  /* 0x000000ff0500728c */ /* 0x000fd2000bf05300 */
[----:B------:R-:W-:Y:S05]  /*01e0*/  BRA.U !UP0, `(.L_x_3) ;  /* 0x0000000108107547 */ /* 0x000fea000b800000 */
[----:B-1----:R-:W1:Y:S01]  /*01f0*/  LDC.64 R2, c[0x0][0x8a8] ;  /* 0x00022a00ff027b82 */ /* 0x002e620000000a00 */
[----:B------:R-:W1:Y:S02]  /*0200*/  LDCU.64 UR4, c[0x0][0x358] ;  /* 0x00006b00ff0477ac */ /* 0x000e640008000a00 */
[----:B-1----:R2:W5:Y:S01]  /*0210*/  LDG.E R24, desc[UR4][R2.64] ;  /* 0x0000000402187981 */ /* 0x002562000c1e1900 */
[----:B------:R-:W-:Y:S05]  /*0220*/  BRA `(.L_x_2) ;  /* 0x0000000000087947 */ /* 0x000fea0003800000 */
.L_x_3:
[----:B------:R-:W2:Y:S02]  /*0230*/  LDCU UR4, c[0x0][0x8a0] ;  /* 0x00011400ff0477ac */ /* 0x000ea40008000800 */
[----:B--2---:R-:W-:Y:S02]  /*0240*/  MOV R24, UR4 ;  /* 0x0000000400187c02 */ /* 0x004fe40008000f00 */
.L_x_2:
[----:B------:R-:W-:Y:S01]  /*0250*/  IMAD.U32 R0, RZ, RZ, UR18 ;  /* 0x00000012ff007e24 */ /* 0x000fe2000f8e00ff */
[----:B------:R-:W-:Y:S04]  /*0260*/  BSSY.RECONVERGENT B0, `(.L_x_4) ;  /* 0x000000c000007945 */ /* 0x000fe80003800200 */
[C---:B------:R-:W-:Y:S02]  /*0270*/  ISETP.NE.OR P1, PT, R0.reuse, 0x1, !P3 ;  /* 0x000000010000780c */ /* 0x040fe40005f25670 */
[----:B------:R-:W-:-:S11]  /*0280*/  ISETP.NE.OR P0, PT, R0, 0x3, !P3 ;  /* 0x000000030000780c */ /* 0x000fd60005f05670 */
[----:B------:R-:W-:Y:S05]  /*0290*/  @P1 BRA `(.L_x_5) ;  /* 0x0000000000201947 */ /* 0x000fea0003800000 */
[----:B------:R-:W3:Y:S02]  /*02a0*/  LDCU.64 UR4, c[0x0][0x348] ;  /* 0x00006900ff0477ac */ /* 0x000ee40008000a00 */
[----:B---3--:R-:W-:Y:S02]  /*02b0*/  UIADD3 UR6, UP1, UPT, UR4, 0x80, URZ ;  /* 0x0000008004067890 */ /* 0x008fe4000ff3e0ff */
[----:B------:R-:W-:Y:S02]  /*02c0*/  UIADD3 UR4, UP0, UPT, UR4, 0x180, URZ ;  /* 0x0000018004047890 */ /* 0x000fe4000ff1e0ff */
[----:B------:R-:W-:Y:S02]  /*02d0*/  UIADD3.X UR7, UPT, UPT, URZ, UR5, URZ, UP1, !UPT ;  /* 0x00000005ff077290 */ /* 0x000fe40008ffe4ff */
[----:B------:R-:W-:-:S07]  /*02e0*/  UIADD3.X UR5, UPT, UPT, URZ, UR5, URZ, UP0, !UPT ;  /* 0x00000005ff057290 */ /* 0x000fce00087fe4ff */
[----:B------:R3:W-:Y:S02]  /*02f0*/  UTMACCTL.PF [UR6] ;  /* 0x00000000060079b9 */ /* 0x0007e40008040000 */
[----:B------:R3:W-:Y:S02]  /*0300*/  UTMACCTL.PF [UR4] ;  /* 0x00000000040079b9 */ /* 0x0007e40008040000 */
[----:B---3--:R-:W-:Y:S01]  /*0310*/  NOP ;  /* 0x0000000000007918 */ /* 0x008fe20000000000 */
.L_x_5:
[----:B------:R-:W-:Y:S05]  /*0320*/  BSYNC.RECONVERGENT B0 ;  /* 0x0000000000007941 */ /* 0x000fea0003800200 */
.L_x_4:
[----:B------:R-:W-:Y:S04]  /*0330*/  BSSY.RECONVERGENT B0, `(.L_x_6) ;  /* 0x000000a000007945 */ /* 0x000fe80003800200 */
        /* <DEDUP_REMOVED lines=9> */
.L_x_7:
[----:B------:R-:W-:Y:S05]  /*03d0*/  BSYNC.RECONVERGENT B0 ;  /* 0x0000000000007941 */ /* 0x000fea0003800200 */
.L_x_6:
[----:B------:R-:W3:Y:S01]  /*03e0*/  LDCU.64 UR4, c[0x0][0x888] ;  /* 0x00011100ff0477ac */ /* 0x000ee20008000a00 */
[----:B------:R-:W-:Y:S02]  /*03f0*/  UISETP.EQ.U32.AND UP2, UPT, UR8, URZ, UPT ;  /* 0x000000ff0800728c */ /* 0x000fe4000bf42070 */
[----:B------:R-:W-:Y:S02]  /*0400*/  UPLOP3.LUT UP3, UPT, UPT, UPT, UPT, 0x80, 0x8 ;  /* 0x000000000008789c */ /* 0x000fe40003f6f070 */
[----:B---3--:R-:W-:-:S04]  /*0410*/  UISETP.NE.U32.AND UP0, UPT, UR4, URZ, UPT ;  /* 0x000000ff0400728c */ /* 0x008fc8000bf05070 */
[----:B------:R-:W-:-:S04]  /*0420*/  UISETP.NE.AND.EX UP1, UPT, UR5, URZ, UPT, UP0 ;  /* 0x000000ff0500728c */ /* 0x000fc8000bf25300 */
[----:B------:R-:W-:-:S04]  /*0430*/  UISETP.EQ.OR.EX UP4, UPT, UR9, URZ, !UP1, UP2 ;  /* 0x000000ff0900728c */ /* 0x000fc8000cf82720 */
[----:B------:R-:W-:-:S05]  /*0440*/  UP2UR UR62, UPR, URZ, 0x10 ;  /* 0x00000010ff3e7883 */ /* 0x000fca0008000000 */
[----:B------:R-:W-:Y:S07]  /*0450*/  BRA.U !UP4, `(.L_x_8) ;  /* 0x000000010c207547 */ /* 0x000fee000b800000 */
[----:B------:R-:W-:Y:S01]  /*0460*/  UISETP.NE.U32.AND UP2, UPT, UR8, URZ, UPT ;  /* 0x000000ff0800728c */ /* 0x000fe2000bf45070 */
[----:B-----5:R-:W-:Y:S01]  /*0470*/  FSETP.NEU.AND P0, PT, R25, RZ, PT ;  /* 0x000000ff1900720b */ /* 0x020fe20003f0d000 */
[----:B------:R-:W-:Y:S02]  /*0480*/  USEL UR4, URZ, 0xffffffff, UP1 ;  /* 0xffffffffff047887 */ /* 0x000fe40008800000 */
[----:B------:R-:W-:-:S10]  /*0490*/  UISETP.NE.AND.EX UP2, UPT, UR9, URZ, UPT, UP2 ;  /* 0x000000ff0900728c */ /* 0x000fd4000bf45320 */
[----:B------:R-:W-:Y:S01]  /*04a0*/  VOTEU.ANY UP0, P0 ;  /* 0x0000000000ff7886 */ /* 0x000fe20000000100 */
[----:B------:R-:W-:-:S04]  /*04b0*/  @!UP2 USEL UR4, URZ, 0xffffffff, UP0 ;  /* 0xffffffffff04a887 */ /* 0x000fc80008000000 */
[----:B------:R-:W-:-:S04]  /*04c0*/  ULOP3.LUT UR4, UR4, 0x1, URZ, 0xc0, !UPT ;  /* 0x0000000104047892 */ /* 0x000fc8000f8ec0ff */
[----:B------:R-:W-:-:S11]  /*04d0*/  UISETP.NE.U32.AND UP3, UPT, UR4, 0x1, UPT ;  /* 0x000000010400788c */ /* 0x000fd6000bf65070 */
.L_x_8:
[----:B-12---:R-:W1:Y:S02]  /*04e0*/  SHFL.IDX PT, R2, R50, RZ, 0x1f ;  /* 0x00001fff32027589 */ /* 0x006e6400000e0000 */
[----:B-1----:R-:W-:-:S13]  /*04f0*/  ISETP.NE.AND P0, PT, R2, RZ, PT ;  /* 0x000000ff0200720c */ /* 0x002fda0003f05270 */
[----:B------:R-:W-:Y:S05]  /*0500*/  @P0 BRA `(.L_x_9) ;  /* 0x0000000800840947 */ /* 0x000fea0003800000 */
[----:B------:R-:W-:Y:S01]  /*0510*/  ELECT P0, URZ, PT ;  /* 0x0000000000ff782f */ /* 0x000fe20003800000 */
[----:B------:R-:W-:-:S12]  /*0520*/  BSSY.RECONVERGENT B0, `(.L_x_9) ;  /* 0x000009f000007945 */ /* 0x000fd80003800200 */
[----:B------:R-:W-:Y:S05]  /*0530*/  @!P0 BRA `(.L_x_10) ;  /* 0x0000000800748947 */ /* 0x000fea0003800000 */
[----:B------:R-:W1:Y:S01]  /*0540*/  S2UR UR4, SR_CgaCtaId ;  /* 0x00000000000479c3 */ /* 0x000e620000008800 */
[----:B------:R-:W-:Y:S01]  /*0550*/  UMOV UR5, 0x400 ;  /* 0x0000040000057882 */ /* 0x000fe20000000000 */
[----:B------:R-:W-:Y:S01]  /*0560*/  UMOV UR8, 0x1 ;  /* 0x0000000100087882 */ /* 0x000fe20000000000 */
[----:B------:R-:W-:Y:S01]  /*0570*/  UMOV UR6, 0x2 ;  /* 0x0000000200067882 */ /* 0x000fe20000000000 */
[----:B------:R-:W-:-:S04]  /*0580*/  UIADD3 UR8, UPT, UPT, -UR8, 0x100000, URZ ;  /* 0x0010000008087890 */ /* 0x000fc8000fffe1ff */
[----:B------:R-:W-:Y:S02]  /*0590*/  USHF.L.U32 UR9, UR8, 0xb, URZ ;  /* 0x0000000b08097899 */ /* 0x000fe400080006ff */
[----:B------:R-:W-:Y:S02]  /*05a0*/  USHF.L.U32 UR8, UR8, 0x1, URZ ;  /* 0x0000000108087899 */ /* 0x000fe400080006ff */
[----:B------:R-:W-:-:S04]  /*05b0*/  UIADD3 UR6, UPT, UPT, -UR6, 0x100000, URZ ;  /* 0x0010000006067890 */ /* 0x000fc8000fffe1ff */
[----:B------:R-:W-:Y:S02]  /*05c0*/  USHF.L.U32 UR7, UR6, 0xb, URZ ;  /* 0x0000000b06077899 */ /* 0x000fe400080006ff */
[----:B------:R-:W-:Y:S02]  /*05d0*/  USHF.L.U32 UR6, UR6, 0x1, URZ ;  /* 0x0000000106067899 */ /* 0x000fe400080006ff */
[----:B-1----:R-:W-:Y:S01]  /*05e0*/  ULEA UR4, UR4, UR5, 0x18 ;  /* 0x0000000504047291 */ /* 0x002fe2000f8ec0ff */
[----:B------:R-:W1:Y:S11]  /*05f0*/  FENCE.VIEW.ASYNC.S ;  /* 0x00000000000073c6 */ /* 0x000e760000000000 */
[----:B-1----:R1:W2:Y:S01]  /*0600*/  SYNCS.EXCH.64 URZ, [UR4], UR8 ;  /* 0x0000000804ff75b2 */ /* 0x0022a20008000100 */
[----:B------:R1:W3:Y:S01]  /*0610*/  SYNCS.EXCH.64 URZ, [UR4+0x240], UR6 ;  /* 0x0002400604ff75b2 */ /* 0x0002e20008000100 */
[----:B------:R1:W4:Y:S01]  /*0620*/  SYNCS.EXCH.64 URZ, [UR4+0x8], UR8 ;  /* 0x0000080804ff75b2 */ /* 0x0003220008000100 */
[----:B------:R1:W1:Y:S01]  /*0630*/  SYNCS.EXCH.64 URZ, [UR4+0x248], UR6 ;  /* 0x0002480604ff75b2 */ /* 0x0002620008000100 */
        /* <DEDUP_REMOVED lines=140> */
[----:B--234-:R-:W-:Y:S01]  /*0f00*/  NOP ;  /* 0x0000000000007918 */ /* 0x01cfe20000000000 */
.L_x_10:
[----:B-1----:R-:W-:Y:S05]  /*0f10*/  BSYNC.RECONVERGENT B0 ;  /* 0x0000000000007941 */ /* 0x002fea0003800200 */
.L_x_9:
[----:B------:R-:W1:Y:S01]  /*0f20*/  SHFL.IDX PT, R2, R50, RZ, 0x1f ;  /* 0x00001fff32027589 */ /* 0x000e6200000e0000 */
[----:B------:R-:W-:Y:S01]  /*0f30*/  NOP ;  /* 0x0000000000007918 */ /* 0x000fe20000000000 */
[----:B-1----:R-:W-:-:S13]  /*0f40*/  ISETP.NE.AND P0, PT, R2, 0x1, PT ;  /* 0x000000010200780c */ /* 0x002fda0003f05270 */
[----:B------:R-:W-:Y:S05]  /*0f50*/  @P0 BRA `(.L_x_11) ;  /* 0x0000000000480947 */ /* 0x000fea0003800000 */
        /* <DEDUP_REMOVED lines=9> */
[----:B------:R-:W-:Y:S01]  /*0ff0*/  USHF.L.U32 UR6, UR6, 0x1, URZ ;  /* 0x0000000106067899 */ /* 0x000fe200080006ff */
[----:B------:R-:W-:Y:S01]  /*1000*/  ELECT P0, URZ, PT ;  /* 0x0000000000ff782f */ /* 0x000fe20003800000 */
[----:B-1----:R-:W-:Y:S01]  /*1010*/  ULEA UR4, UR4, UR5, 0x18 ;  /* 0x0000000504047291 */ /* 0x002fe2000f8ec0ff */
[----:B------:R-:W1:Y:S11]  /*1020*/  FENCE.VIEW.ASYNC.S ;  /* 0x00000000000073c6 */ /* 0x000e760000000000 */
[----:B-1----:R1:W2:Y:S01]  /*1030*/  SYNCS.EXCH.64 URZ, [UR4+0x480], UR8 ;  /* 0x0004800804ff75b2 */ /* 0x0022a20008000100 */
[----:B------:R1:W3:Y:S01]  /*1040*/  SYNCS.EXCH.64 URZ, [UR4+0x490], UR6 ;  /* 0x0004900604ff75b2 */ /* 0x0002e20008000100 */
[----:B------:R1:W4:Y:S01]  /*1050*/  SYNCS.EXCH.64 URZ, [UR4+0x488], UR8 ;  /* 0x0004880804ff75b2 */ /* 0x0003220008000100 */
[----:B------:R1:W1:Y:S01]  /*1060*/  SYNCS.EXCH.64 URZ, [UR4+0x498], UR6 ;  /* 0x0004980604ff75b2 */ /* 0x0002620008000100 */
[----:B------:R-:W-:Y:S01]  /*1070*/  NOP ;  /* 0x0000000000007918 */ /* 0x000fe20000000000 */
.L_x_11:
[----:B------:R-:W2:Y:S01]  /*1080*/  SHFL.IDX PT, R2, R50, RZ, 0x1f ;  /* 0x00001fff32027589 */ /* 0x000ea200000e0000 */
[----:B------:R-:W-:Y:S01]  /*1090*/  NOP ;  /* 0x0000000000007918 */ /* 0x000fe20000000000 */
[----:B--2---:R-:W-:-:S13]  /*10a0*/  ISETP.NE.AND P0, PT, R2, 0x3, PT ;  /* 0x000000030200780c */ /* 0x004fda0003f05270 */
[----:B------:R-:W-:Y:S05]  /*10b0*/  @P0 BRA `(.L_x_12) ;  /* 0x0000000000300947 */ /* 0x000fea0003800000 */
[----:B-1----:R-:W1:Y:S01]  /*10c0*/  S2UR UR4, SR_CgaCtaId ;  /* 0x00000000000479c3 */ /* 0x002e620000008800 */
[----:B------:R-:W-:Y:S01]  /*10d0*/  UMOV UR6, 0x400 ;  /* 0x0000040000067882 */ /* 0x000fe20000000000 */
[----:B------:R-:W-:Y:S01]  /*10e0*/  UMOV UR5, 0x20 ;  /* 0x0000002000057882 */ /* 0x000fe20000000000 */
[----:B------:R-:W-:Y:S01]  /*10f0*/  ELECT P0, URZ, PT ;  /* 0x0000000000ff782f */ /* 0x000fe20003800000 */
[----:B-1----:R-:W-:Y:S02]  /*1100*/  ULEA UR6, UR4, UR6, 0x18 ;  /* 0x0000000604067291 */ /* 0x002fe4000f8ec0ff */
[----:B------:R-:W-:-:S04]  /*1110*/  UIADD3 UR4, UPT, UPT, -UR5, 0x100000, URZ ;  /* 0x0010000005047890 */ /* 0x000fc8000fffe1ff */
[----:B------:R-:W-:Y:S02]  /*1120*/  USHF.L.U32 UR5, UR4, 0xb, URZ ;  /* 0x0000000b04057899 */ /* 0x000fe400080006ff */
[----:B------:R-:W-:Y:S01]  /*1130*/  USHF.L.U32 UR4, UR4, 0x1, URZ ;  /* 0x0000000104047899 */ /* 0x000fe200080006ff */
[----:B------:R-:W1:Y:S11]  /*1140*/  FENCE.VIEW.ASYNC.S ;  /* 0x00000000000073c6 */ /* 0x000e760000000000 */
[----:B-1----:R2:W1:Y:S01]  /*1150*/  SYNCS.EXCH.64 URZ, [UR6+0x4a0], UR4 ;  /* 0x0004a00406ff75b2 */ /* 0x0024620008000100 */
[----:B------:R2:W1:Y:S02]  /*1160*/  SYNCS.EXCH.64 URZ, [UR6+0x4a8], UR4 ;  /* 0x0004a80406ff75b2 */ /* 0x0004640008000100 */
[----:B--2---:R-:W-:Y:S01]  /*1170*/  NOP ;  /* 0x0000000000007918 */ /* 0x004fe20000000000 */
.L_x_12:
[----:B------:R-:W2:Y:S01]  /*1180*/  SHFL.IDX PT, R2, R50, RZ, 0x1f ;  /* 0x00001fff32027589 */ /* 0x000ea200000e0000 */
[----:B------:R-:W-:Y:S01]  /*1190*/  NOP ;  /* 0x0000000000007918 */ /* 0x000fe20000000000 */
[----:B--2---:R-:W-:-:S13]  /*11a0*/  ISETP.NE.AND P0, PT, R2, 0x4, PT ;  /* 0x000000040200780c */ /* 0x004fda0003f05270 */
[----:B------:R-:W-:Y:S05]  /*11b0*/  @P0 BRA `(.L_x_13) ;  /* 0x00000000004c0947 */ /* 0x000fea0003800000 */
[----:B-1----:R-:W1:Y:S01]  /*11c0*/  S2UR UR6, SR_CgaCtaId ;  /* 0x00000000000679c3 */ /* 0x002e620000008800 */
[----:B------:R-:W-:Y:S01]  /*11d0*/  UMOV UR4, 0x1e0 ;  /* 0x000001e000047882 */ /* 0x000fe20000000000 */
[----:B------:R-:W-:Y:S01]  /*11e0*/  UMOV UR5, 0x400 ;  /* 0x0000040000057882 */ /* 0x000fe20000000000 */
[----:B------:R-:W-:Y:S01]  /*11f0*/  USEL UR4, UR4, 0x1a0, UP3 ;  /* 0x000001a004047887 */ /* 0x000fe20009800000 */
[----:B------:R-:W-:Y:S01]  /*1200*/  UMOV UR8, 0x1 ;  /* 0x0000000100087882 */ /* 0x000fe20000000000 */
[----:B------:R-:W-:Y:S01]  /*1210*/  ELECT P0, URZ, PT ;  /* 0x0000000000ff782f */ /* 0x000fe20003800000 */
[----:B------:R-:W-:-:S04]  /*1220*/  UIADD3 UR8, UPT, UPT, -UR8, 0x100000, URZ ;  /* 0x0010000008087890 */ /* 0x000fc8000fffe1ff */
[----:B------:R-:W-:Y:S02]  /*1230*/  USHF.L.U32 UR9, UR8, 0xb, URZ ;  /* 0x0000000b08097899 */ /* 0x000fe400080006ff */
[----:B------:R-:W-:Y:S02]  /*1240*/  USHF.L.U32 UR8, UR8, 0x1, URZ ;  /* 0x0000000108087899 */ /* 0x000fe400080006ff */
[----:B-1----:R-:W-:Y:S02]  /*1250*/  ULEA UR6, UR6, UR5, 0x18 ;  /* 0x0000000506067291 */ /* 0x002fe4000f8ec0ff */
[----:B------:R-:W-:-:S04]  /*1260*/  UIADD3 UR4, UPT, UPT, -UR4, 0x100000, URZ ;  /* 0x0010000004047890 */ /* 0x000fc8000fffe1ff */
[----:B------:R-:W-:Y:S02]  /*1270*/  USHF.L.U32 UR5, UR4, 0xb, URZ ;  /* 0x0000000b04057899 */ /* 0x000fe400080006ff */
[----:B------:R-:W-:Y:S01]  /*1280*/  USHF.L.U32 UR4, UR4, 0x1, URZ ;  /* 0x0000000104047899 */ /* 0x000fe200080006ff */
[----:B------:R-:W1:Y:S03]  /*1290*/  FENCE.VIEW.ASYNC.S ;  /* 0x00000000000073c6 */ /* 0x000e660000000000 */
[----:B-1----:R2:W1:Y:S08]  /*12a0*/  SYNCS.EXCH.64 URZ, [UR6+0x4b0], UR8 ;  /* 0x0004b00806ff75b2 */ /* 0x0024700008000100 */
[----:B------:R2:W1:Y:S01]  /*12b0*/  SYNCS.EXCH.64 URZ, [UR6+0x4c0], UR4 ;  /* 0x0004c00406ff75b2 */ /* 0x0004620008000100 */
[----:B------:R2:W1:Y:S01]  /*12c0*/  SYNCS.EXCH.64 URZ, [UR6+0x4b8], UR8 ;  /* 0x0004b80806ff75b2 */ /* 0x0004620008000100 */
[----:B------:R2:W1:Y:S02]  /*12d0*/  SYNCS.EXCH.64 URZ, [UR6+0x4c8], UR4 ;  /* 0x0004c80406ff75b2 */ /* 0x0004640008000100 */
[----:B--2---:R-:W-:Y:S01]  /*12e0*/  NOP ;  /* 0x0000000000007918 */ /* 0x004fe20000000000 */
.L_x_13:
[----:B------:R-:W2:Y:S01]  /*12f0*/  SHFL.IDX PT, R2, R50, RZ, 0x1f ;  /* 0x00001fff32027589 */ /* 0x000ea200000e0000 */
[----:B------:R-:W-:Y:S01]  /*1300*/  NOP ;  /* 0x0000000000007918 */ /* 0x000fe20000000000 */
[----:B--2---:R-:W-:-:S13]  /*1310*/  ISETP.NE.AND P0, PT, R2, 0x5, PT ;  /* 0x000000050200780c */ /* 0x004fda0003f05270 */
[----:B------:R-:W-:Y:S05]  /*1320*/  @P0 BRA `(.L_x_14) ;  /* 0x0000000000580947 */ /* 0x000fea0003800000 */
[----:B-1----:R-:W1:Y:S01]  /*1330*/  S2UR UR4, SR_CgaCtaId ;  /* 0x00000000000479c3 */ /* 0x002e620000008800 */
        /* <DEDUP_REMOVED lines=12> */
[----:B-1----:R2:W1:Y:S01]  /*1400*/  SYNCS.EXCH.64 URZ, [UR4+0x4d0], UR8 ;  /* 0x0004d00804ff75b2 */ /* 0x0024620008000100 */
[----:B------:R2:W1:Y:S01]  /*1410*/  SYNCS.EXCH.64 URZ, [UR4+0x4f0], UR6 ;  /* 0x0004f00604ff75b2 */ /* 0x0004620008000100 */
[----:B------:R2:W1:Y:S01]  /*1420*/  SYNCS.EXCH.64 URZ, [UR4+0x4d8], UR8 ;  /* 0x0004d80804ff75b2 */ /* 0x0004620008000100 */
[----:B------:R2:W1:Y:S01]  /*1430*/  SYNCS.EXCH.64 URZ, [UR4+0x4f8], UR6 ;  /* 0x0004f80604ff75b2 */ /* 0x0004620008000100 */
[----:B------:R2:W1:Y:S01]  /*1440*/  SYNCS.EXCH.64 URZ, [UR4+0x4e0], UR8 ;  /* 0x0004e00804ff75b2 */ /* 0x0004620008000100 */
[----:B------:R2:W1:Y:S01]  /*1450*/  SYNCS.EXCH.64 URZ, [UR4+0x500], UR6 ;  /* 0x0005000604ff75b2 */ /* 0x0004620008000100 */
[----:B------:R2:W1:Y:S01]  /*1460*/  SYNCS.EXCH.64 URZ, [UR4+0x4e8], UR8 ;  /* 0x0004e80804ff75b2 */ /* 0x0004620008000100 */
[----:B------:R2:W1:Y:S02]  /*1470*/  SYNCS.EXCH.64 URZ, [UR4+0x508], UR6 ;  /* 0x0005080604ff75b2 */ /* 0x0004640008000100 */
[----:B--2---:R-:W-:Y:S01]  /*1480*/  NOP ;  /* 0x0000000000007918 */ /* 0x004fe20000000000 */
.L_x_14:
[----:B------:R-:W2:Y:S01]  /*1490*/  SHFL.IDX PT, R2, R50, RZ, 0x1f ;  /* 0x00001fff32027589 */ /* 0x000ea200000e0000 */
[----:B------:R-:W-:Y:S01]  /*14a0*/  NOP ;  /* 0x0000000000007918 */ /* 0x000fe20000000000 */
[----:B--2---:R-:W-:-:S13]  /*14b0*/  ISETP.NE.AND P0, PT, R2, 0x3, PT ;  /* 0x000000030200780c */ /* 0x004fda0003f05270 */
[----:B------:R-:W-:Y:S05]  /*14c0*/  @P0 BRA `(.L_x_15) ;  /* 0x0000000000380947 */ /* 0x000fea0003800000 */
[----:B------:R-:W2:Y:S01]  /*14d0*/  S2UR UR5, SR_CgaCtaId ;  /* 0x00000000000579c3 */ /* 0x000ea20000008800 */
[----:B-1----:R-:W-:Y:S01]  /*14e0*/  UMOV UR4, 0x400 ;  /* 0x0000040000047882 */ /* 0x002fe20000000000 */
[----:B------:R-:W-:Y:S01]  /*14f0*/  UMOV UR6, 0x20 ;  /* 0x0000002000067882 */ /* 0x000fe20000000000 */
[----:B------:R-:W-:Y:S01]  /*1500*/  ELECT P0, URZ, PT ;  /* 0x0000000000ff782f */ /* 0x000fe20003800000 */
[----:B------:R-:W-:-:S04]  /*1510*/  UIADD3 UR6, UPT, UPT, -UR6, 0x100000, URZ ;  /* 0x0010000006067890 */ /* 0x000fc8000fffe1ff */
[----:B------:R-:W-:Y:S02]  /*1520*/  USHF.L.U32 UR7, UR6, 0xb, URZ ;  /* 0x0000000b06077899 */ /* 0x000fe400080006ff */
[----:B------:R-:W-:Y:S02]  /*1530*/  USHF.L.U32 UR6, UR6, 0x1, URZ ;  /* 0x0000000106067899 */ /* 0x000fe400080006ff */
[----:B--2---:R-:W-:Y:S01]  /*1540*/  ULEA UR4, UR5, UR4, 0x18 ;  /* 0x0000000405047291 */ /* 0x004fe2000f8ec0ff */
[----:B------:R-:W1:Y:S11]  /*1550*/  FENCE.VIEW.ASYNC.S ;  /* 0x00000000000073c6 */ /* 0x000e760000000000 */
[----:B-1----:R2:W1:Y:S01]  /*1560*/  SYNCS.EXCH.64 URZ, [UR4+0x510], UR6 ;  /* 0x0005100604ff75b2 */ /* 0x0024620008000100 */
[----:B------:R2:W1:Y:S01]  /*1570*/  SYNCS.EXCH.64 URZ, [UR4+0x520], UR6 ;  /* 0x0005200604ff75b2 */ /* 0x0004620008000100 */
[----:B------:R2:W1:Y:S01]  /*1580*/  SYNCS.EXCH.64 URZ, [UR4+0x518], UR6 ;  /* 0x0005180604ff75b2 */ /* 0x0004620008000100 */
[----:B------:R2:W1:Y:S02]  /*1590*/  SYNCS.EXCH.64 URZ, [UR4+0x528], UR6 ;  /* 0x0005280604ff75b2 */ /* 0x0004640008000100 */
[----:B--2---:R-:W-:Y:S01]  /*15a0*/  NOP ;  /* 0x0000000000007918 */ /* 0x004fe20000000000 */
.L_x_15:
[----:B-1----:R-:W1:Y:S01]  /*15b0*/  LDCU UR4, c[0x0][0x36c] ;  /* 0x00006d80ff0477ac */ /* 0x002e620008000800 */
[----:B------:R-:W-:Y:S01]  /*15c0*/  ISETP.NE.OR P3, PT, R0, 0x2, !P3 ;  /* 0x000000020000780c */ /* 0x000fe20005f65670 */
[----:B------:R-:W-:Y:S01]  /*15d0*/  NOP ;  /* 0x0000000000007918 */ /* 0x000fe20000000000 */
[----:B------:R-:W-:Y:S01]  /*15e0*/  LOP3.LUT R0, R57, 0x1f, RZ, 0xc0, !PT ;  /* 0x0000001f39007812 */ /* 0x000fe200078ec0ff */
[----:B------:R-:W-:Y:S02]  /*15f0*/  UISETP.NE.AND UP4, UPT, UR18, 0x2, UPT ;  /* 0x000000021200788c */ /* 0x000fe4000bf85270 */
[----:B------:R-:W-:Y:S02]  /*1600*/  UISETP.NE.AND UP5, UPT, UR18, URZ, UPT ;  /* 0x000000ff1200728c */ /* 0x000fe4000bfa5270 */
[----:B-1----:R-:W-:-:S09]  /*1610*/  UISETP.EQ.U32.AND UP6, UPT, UR4, 0x1, UPT ;  /* 0x000000010400788c */ /* 0x002fd2000bfc2070 */
[----:B------:R-:W-:Y:S05]  /*1620*/  BRA.U !UP6, `(.L_x_16) ;  /* 0x000000010e087547 */ /* 0x000fea000b800000 */
[----:B---34-:R-:W-:Y:S01]  /*1630*/  UCGABAR_ARV ;  /* 0x00000000000079c7 */ /* 0x018fe20008000000 */
[----:B------:R-:W-:Y:S05]  /*1640*/  BRA `(.L_x_17) ;  /* 0x0000000000047947 */ /* 0x000fea0003800000 */
.L_x_16:
[----:B---34-:R-:W-:Y:S01]  /*1650*/  NOP ;  /* 0x0000000000007918 */ /* 0x018fe20000000000 */
.L_x_17:
[----:B------:R-:W1:Y:S01]  /*1660*/  S2UR UR47, SR_CTAID.X ;  /* 0x00000000002f79c3 */ /* 0x000e620000002500 */
[----:B------:R-:W-:-:S05]  /*1670*/  CS2R.32 R3, SR_CgaSize ;  /* 0x0000000000037805 */ /* 0x000fca0000008a00 */
[----:B------:R-:W-:-:S05]  /*1680*/  IMAD R3, R3, -0xa0, RZ ;  /* 0xffffff6003037824 */ /* 0x000fca00078e02ff */
[----:B------:R-:W-:-:S14]  /*1690*/  R2UR UR5, R3 ;  /* 0x00000000030572ca */ /* 0x000fdc00000e0000 */
[----:B------:R-:W2:Y:S01]  /*16a0*/  LDCU UR5, c[0x0][UR5+0x2b0] ;  /* 0x00005600050577ac */ /* 0x000ea20008000800 */
[----:B------:R-:W-:-:S05]  /*16b0*/  CS2R.32 R3, SR_CgaSize ;  /* 0x0000000000037805 */ /* 0x000fca0000008a00 */
[----:B------:R-:W-:-:S05]  /*16c0*/  IMAD R3, R3, -0xa0, RZ ;  /* 0xffffff6003037824 */ /* 0x000fca00078e02ff */
[----:B------:R-:W-:-:S14]  /*16d0*/  R2UR UR4, R3 ;  /* 0x00000000030472ca */ /* 0x000fdc00000e0000 */
[----:B------:R-:W3:Y:S01]  /*16e0*/  LDCU UR4, c[0x0][UR4+0x2b4] ;  /* 0x00005680040477ac */ /* 0x000ee20008000800 */
[----:B------:R-:W4:Y:S01]  /*16f0*/  S2UR UR46, SR_CTAID.Y ;  /* 0x00000000002e79c3 */ /* 0x000f220000002600 */
[----:B------:R-:W-:-:S05]  /*1700*/  CS2R.32 R3, SR_CgaSize ;  /* 0x0000000000037805 */ /* 0x000fca0000008a00 */
[----:B------:R-:W-:-:S05]  /*1710*/  IMAD R3, R3, -0xa0, RZ ;  /* 0xffffff6003037824 */ /* 0x000fca00078e02ff */
[----:B------:R-:W-:-:S14]  /*1720*/  R2UR UR60, R3 ;  /* 0x00000000033c72ca */ /* 0x000fdc00000e0000 */
[----:B------:R-:W3:Y:S01]  /*1730*/  LDCU UR60, c[0x0][UR60+0x2a0] ;  /* 0x000054003c3c77ac */ /* 0x000ee20008000800 */
[----:B------:R-:W-:-:S05]  /*1740*/  CS2R.32 R3, SR_CgaSize ;  /* 0x0000000000037805 */ /* 0x000fca0000008a00 */
[----:B------:R-:W-:-:S05]  /*1750*/  IMAD R3, R3, -0xa0, RZ ;  /* 0xffffff6003037824 */ /* 0x000fca00078e02ff */
[----:B------:R-:W-:-:S14]  /*1760*/  R2UR UR57, R3 ;  /* 0x00000000033972ca */ /* 0x000fdc00000e0000 */
[----:B------:R-:W3:Y:S01]  /*1770*/  LDCU UR57, c[0x0][UR57+0x2a4] ;  /* 0x00005480393977ac */ /* 0x000ee20008000800 */
[----:B------:R-:W3:Y:S01]  /*1780*/  S2UR UR7, SR_CgaCtaId ;  /* 0x00000000000779c3 */ /* 0x000ee20000008800 */
[----:B------:R-:W3:Y:S01]  /*1790*/  LDCU UR19, c[0x0][0xb24] ;  /* 0x00016480ff1377ac */ /* 0x000ee20008000800 */
[----:B------:R-:W3:Y:S01]  /*17a0*/  LDCU UR42, c[0x0][0xb24] ;  /* 0x00016480ff2a77ac */ /* 0x000ee20008000800 */
[----:B-1----:R-:W-:Y:S01]  /*17b0*/  I2FP.F32.U32 R3, UR47 ;  /* 0x0000002f00037c45 */ /* 0x002fe20008201000 */
[----:B------:R-:W1:Y:S04]  /*17c0*/  LDCU UR22, c[0x0][0xb30] ;  /* 0x00016600ff1677ac */ /* 0x000e680008000800 */
[----:B--2---:R-:W-:Y:S01]  /*17d0*/  FMUL R3, R3, UR5 ;  /* 0x0000000503037c20 */ /* 0x004fe20008400000 */
[----:B----4-:R-:W-:-:S05]  /*17e0*/  I2FP.F32.U32 R2, UR46 ;  /* 0x0000002e00027c45 */ /* 0x010fca0008201000 */
[----:B------:R-:W2:Y:S01]  /*17f0*/  F2I.U32.TRUNC.NTZ R3, R3 ;  /* 0x0000000300037305 */ /* 0x000ea2000020f000 */
[----:B---3--:R-:W-:Y:S01]  /*1800*/  FMUL R2, R2, UR4 ;  /* 0x0000000402027c20 */ /* 0x008fe20008400000 */
[----:B------:R-:W-:-:S06]  /*1810*/  USHF.L.U32 UR28, UR7, 0x8, URZ ;  /* 0x00000008071c7899 */ /* 0x000fcc00080006ff */
[----:B------:R-:W3:Y:S01]  /*1820*/  F2I.U32.TRUNC.NTZ R2, R2 ;  /* 0x0000000200027305 */ /* 0x000ee2000020f000 */
[----:B------:R-:W-:Y:S01]  /*1830*/  ULOP3.LUT UR28, UR28, 0x100, URZ, 0xc0, !UPT ;  /* 0x000001001c1c7892 */ /* 0x000fe2000f8ec0ff */
[----:B--2---:R-:W-:Y:S02]  /*1840*/  R2UR UR4, R3 ;  /* 0x00000000030472ca */ /* 0x004fe400000e0000 */
[----:B---3--:R-:W-:Y:S02]  /*1850*/  R2UR UR6, R2 ;  /* 0x00000000020672ca */ /* 0x008fe400000e0000 */
[----:B------:R-:W-:-:S09]  /*1860*/  PRMT R2, RZ, 0x7610, R2 ;  /* 0x00007610ff027816 */ /* 0x000fd20000000002 */
[----:B------:R-:W-:-:S04]  /*1870*/  UIADD3 UR5, UPT, UPT, -UR4, URZ, URZ ;  /* 0x000000ff04057290 */ /* 0x000fc8000fffe1ff */
[----:B------:R-:W-:Y:S02]  /*1880*/  UIMAD UR60, UR60, UR5, UR47 ;  /* 0x000000053c3c72a4 */ /* 0x000fe4000f8e022f */
[----:B------:R-:W-:-:S04]  /*1890*/  UIADD3 UR4, UPT, UPT, -UR6, URZ, URZ ;  /* 0x000000ff06047290 */ /* 0x000fc8000fffe1ff */
[----:B------:R-:W-:Y:S01]  /*18a0*/  UIMAD UR57, UR57, UR4, UR46 ;  /* 0x00000004393972a4 */ /* 0x000fe2000f8e022e */
[----:B-1----:R-:W-:Y:S11]  /*18b0*/  BRA.U UP5, `(.L_x_18) ;  /* 0x0000000105247547 */ /* 0x002ff6000b800000 */
[----:B------:R-:W-:-:S04]  /*18c0*/  UISETP.NE.AND UP0, UPT, UR57, URZ, UPT ;  /* 0x000000ff3900728c */ /* 0x000fc8000bf05270 */
[----:B------:R-:W-:-:S04]  /*18d0*/  UISETP.EQ.OR UP0, UPT, UR60, URZ, !UP0 ;  /* 0x000000ff3c00728c */ /* 0x000fc8000c702670 */
[----:B------:R-:W-:Y:S02]  /*18e0*/  USEL UR5, URZ, 0x1, !UP0 ;  /* 0x00000001ff057887 */ /* 0x000fe4000c000000 */
[----:B------:R-:W-:-:S04]  /*18f0*/  UISETP.NE.AND UP0, UPT, UR57, URZ, UPT ;  /* 0x000000ff3900728c */ /* 0x000fc8000bf05270 */
[----:B------:R-:W-:Y:S02]  /*1900*/  USEL UR4, URZ, 0x2, UP0 ;  /* 0x00000002ff047887 */ /* 0x000fe40008000000 */
[----:B------:R-:W-:-:S04]  /*1910*/  UISETP.NE.AND UP0, UPT, UR60, 0x1, UPT ;  /* 0x000000013c00788c */ /* 0x000fc8000bf05270 */
[----:B------:R-:W-:-:S04]  /*1920*/  USEL UR4, UR4, 0x2, UP0 ;  /* 0x0000000204047887 */ /* 0x000fc80008000000 */
[----:B------:R-:W-:-:S06]  /*1930*/  UIADD3 UR4, UPT, UPT, UR5, UR4, URZ ;  /* 0x0000000405047290 */ /* 0x000fcc000fffe0ff */
[----:B------:R-:W-:-:S07]  /*1940*/  MOV R2, UR4 ;  /* 0x0000000400027c02 */ /* 0x000fce0008000f00 */
.L_x_18:
[----:B------:R-:W1:Y:S01]  /*1950*/  S2UR UR36, SR_CTAID.Z ;  /* 0x00000000002479c3 */ /* 0x000e620000002700 */
[----:B------:R-:W-:-:S09]  /*1960*/  UISETP.GE.AND UP0, UPT, UR19, 0x1, UPT ;  /* 0x000000011300788c */ /* 0x000fd2000bf06270 */
[----:B------:R-:W-:Y:S05]  /*1970*/  BRA.U !UP0, `(.L_x_19) ;  /* 0x0000000108d47547 */ /* 0x000fea000b800000 */
[----:B------:R-:W2:Y:S01]  /*1980*/  LDCU.128 UR12, c[0x0][0xb10] ;  /* 0x00016200ff0c77ac */ /* 0x000ea20008000c00 */
[----:B------:R-:W3:Y:S01]  /*1990*/  LDCU UR20, c[0x0][0xb0c] ;  /* 0x00016180ff1477ac */ /* 0x000ee20008000800 */
[----:B------:R-:W4:Y:S01]  /*19a0*/  LDCU UR6, c[0x0][0x370] ;  /* 0x00006e00ff0677ac */ /* 0x000f220008000800 */
[----:B------:R-:W1:Y:S01]  /*19b0*/  LDCU UR7, c[0x0][0x374] ;  /* 0x00006e80ff0777ac */ /* 0x000e620008000800 */
[----:B------:R-:W1:Y:S01]  /*19c0*/  LDCU UR21, c[0x0][0xb20] ;  /* 0x00016400ff1577ac */ /* 0x000e620008000800 */
[----:B--2---:R-:W-:Y:S02]  /*19d0*/  UIMAD.WIDE.U32 UR4, UR47, UR12, URZ ;  /* 0x0000000c2f0472a5 */ /* 0x004fe4000f8e00ff */
[----:B---3--:R-:W-:Y:S01]  /*19e0*/  UISETP.NE.AND UP0, UPT, UR20, 0x1, UPT ;  /* 0x000000011400788c */ /* 0x008fe2000bf05270 */
[----:B------:R-:W2:Y:S01]  /*19f0*/  LDCU.64 UR8, c[0x0][0xb28] ;  /* 0x00016500ff0877ac */ /* 0x000ea20008000a00 */
[----:B----4-:R-:W-:-:S03]  /*1a00*/  UIMAD.WIDE.U32 UR10, UR6, UR12, URZ ;  /* 0x0000000c060a72a5 */ /* 0x010fc6000f8e00ff */
[----:B------:R-:W-:Y:S01]  /*1a10*/  UMOV UR4, UR5 ;  /* 0x0000000500047c82 */ /* 0x000fe20008000000 */
[----:B------:R-:W-:Y:S02]  /*1a20*/  UISETP.NE.AND UP2, UPT, UR19, 0x1, UPT ;  /* 0x000000011300788c */ /* 0x000fe4000bf45270 */
[----:B------:R-:W-:Y:S01]  /*1a30*/  USHF.R.U32.HI UR4, URZ, UR13, UR4 ;  /* 0x0000000dff047299 */ /* 0x000fe20008011604 */
[----:B------:R-:W-:Y:S01]  /*1a40*/  UMOV UR10, UR11 ;  /* 0x0000000b000a7c82 */ /* 0x000fe20008000000 */
[----:B------:R-:W-:Y:S02]  /*1a50*/  UIMAD.WIDE.U32 UR16, UR46, UR15, URZ ;  /* 0x0000000f2e1072a5 */ /* 0x000fe4000f8e00ff */
[----:B------:R-:W-:Y:S02]  /*1a60*/  USEL UR5, UR47, UR4, !UP0 ;  /* 0x000000042f057287 */ /* 0x000fe4000c000000 */
[----:B------:R-:W-:Y:S02]  /*1a70*/  @UP0 USHF.R.U32.HI UR6, URZ, UR13, UR10 ;  /* 0x0000000dff060299 */ /* 0x000fe4000801160a */
[----:B------:R-:W-:-:S02]  /*1a80*/  UISETP.NE.AND UP0, UPT, UR14, 0x1, UPT ;  /* 0x000000010e00788c */ /* 0x000fc4000bf05270 */
[----:B-1----:R-:W-:Y:S02]  /*1a90*/  UIMAD.WIDE.U32 UR10, UR7, UR15, URZ ;  /* 0x0000000f070a72a5 */ /* 0x002fe4000f8e00ff */
[----:B--2---:R-:W-:Y:S01]  /*1aa0*/  UIMAD.WIDE.U32 UR12, UR6, UR8, URZ ;  /* 0x00000008060c72a5 */ /* 0x004fe2000f8e00ff */
[----:B------:R-:W-:Y:S02]  /*1ab0*/  UMOV UR4, UR17 ;  /* 0x0000001100047c82 */ /* 0x000fe40008000000 */
[----:B------:R-:W-:Y:S02]  /*1ac0*/  USHF.R.U32.HI UR4, URZ, UR21, UR4 ;  /* 0x00000015ff047299 */ /* 0x000fe40008011604 */
[----:B------:R-:W-:Y:S02]  /*1ad0*/  UMOV UR10, UR11 ;  /* 0x0000000b000a7c82 */ /* 0x000fe40008000000 */
[----:B------:R-:W-:Y:S01]  /*1ae0*/  UMOV UR12, UR13 ;  /* 0x0000000d000c7c82 */ /* 0x000fe20008000000 */
[----:B------:R-:W-:-:S02]  /*1af0*/  @UP0 USHF.R.U32.HI UR7, URZ, UR21, UR10 ;  /* 0x00000015ff070299 */ /* 0x000fc4000801160a */
[----:B------:R-:W-:Y:S02]  /*1b00*/  USEL UR4, UR46, UR4, !UP0 ;  /* 0x000000042e047287 */ /* 0x000fe4000c000000 */
[----:B------:R-:W-:Y:S02]  /*1b10*/  UIMAD.WIDE.U32 UR10, UR7, UR8, URZ ;  /* 0x00000008070a72a5 */ /* 0x000fe4000f8e00ff */
[----:B------:R-:W-:Y:S02]  /*1b20*/  @UP2 USHF.R.U32.HI UR6, URZ, UR9, UR12 ;  /* 0x00000009ff062299 */ /* 0x000fe4000801160c */
[----:B------:R-:W-:-:S03]  /*1b30*/  UIMAD.WIDE.U32 UR12, UR4, UR8, URZ ;  /* 0x00000008040c72a5 */ /* 0x000fc6000f8e00ff */
[----:B------:R-:W-:Y:S02]  /*1b40*/  UMOV UR10, UR11 ;  /* 0x0000000b000a7c82 */ /* 0x000fe40008000000 */
[----:B------:R-:W-:Y:S02]  /*1b50*/  @UP2 USHF.R.U32.HI UR7, URZ, UR9, UR10 ;  /* 0x00000009ff072299 */ /* 0x000fe4000801160a */
[----:B------:R-:W-:Y:S02]  /*1b60*/  UIMAD UR10, UR6, UR19, URZ ;  /* 0x00000013060a72a4 */ /* 0x000fe4000f8e02ff */
[----:B------:R-:W-:-:S04]  /*1b70*/  UIMAD UR7, UR7, UR19, URZ ;  /* 0x00000013070772a4 */ /* 0x000fc8000f8e02ff */
[----:B------:R-:W-:-:S03]  /*1b80*/  UISETP.GE.AND UP0, UPT, UR4, UR7, UPT ;  /* 0x000000070400728c */ /* 0x000fc6000bf06270 */
[----:B------:R-:W-:Y:S01]  /*1b90*/  UMOV UR7, UR13 ;  /* 0x0000000d00077c82 */ /* 0x000fe20008000000 */
[----:B------:R-:W-:Y:S02]  /*1ba0*/  UISETP.GE.OR UP0, UPT, UR5, UR10, UP0 ;  /* 0x0000000a0500728c */ /* 0x000fe40008706670 */
[----:B------:R-:W-:Y:S02]  /*1bb0*/  UIMAD.WIDE.U32 UR10, UR5, UR8, URZ ;  /* 0x00000008050a72a5 */ /* 0x000fe4000f8e00ff */
[----:B------:R-:W-:Y:S02]  /*1bc0*/  USHF.R.U32.HI UR7, URZ, UR9, UR7 ;  /* 0x00000009ff077299 */ /* 0x000fe40008011607 */
[----:B------:R-:W-:Y:S02]  /*1bd0*/  UIADD3 UR10, UPT, UPT, -UR4, URZ, URZ ;  /* 0x000000ff040a7290 */ /* 0x000fe4000fffe1ff */
[----:B------:R-:W-:Y:S02]  /*1be0*/  USEL UR7, UR4, UR7, !UP2 ;  /* 0x0000000704077287 */ /* 0x000fe4000d000000 */
[----:B------:R-:W-:Y:S01]  /*1bf0*/  UIMAD UR10, UR14, UR10, UR46 ;  /* 0x0000000a0e0a72a4 */ /* 0x000fe2000f8e022e */
[----:B------:R-:W-:Y:S01]  /*1c00*/  @!UP0 UMOV UR8, UR11 ;  /* 0x0000000b00088c82 */ /* 0x000fe20008000000 */
[----:B------:R-:W-:-:S02]  /*1c10*/  UIADD3 UR11, UPT, UPT, -UR5, URZ, URZ ;  /* 0x000000ff050b7290 */ /* 0x000fc4000fffe1ff */
[----:B------:R-:W-:Y:S02]  /*1c20*/  @!UP0 USHF.R.U32.HI UR8, URZ, UR9, UR8 ;  /* 0x00000009ff088299 */ /* 0x000fe40008011608 */
[----:B------:R-:W-:Y:S02]  /*1c30*/  UIADD3 UR9, UPT, UPT, -UR7, URZ, URZ ;  /* 0x000000ff07097290 */ /* 0x000fe4000fffe1ff */
[----:B------:R-:W-:Y:S02]  /*1c40*/  @!UP0 USEL UR8, UR5, UR8, !UP2 ;  /* 0x0000000805088287 */ /* 0x000fe4000d000000 */
[----:B------:R-:W-:Y:S02]  /*1c50*/  UIMAD UR9, UR19, UR9, UR4 ;  /* 0x00000009130972a4 */ /* 0x000fe4000f8e0204 */
[----:B------:R-:W-:Y:S02]  /*1c60*/  @!UP0 UIADD3 UR7, UPT, UPT, UR7, -UR8, URZ ;  /* 0x8000000807078290 */ /* 0x000fe4000fffe0ff */
[----:B------:R-:W-:-:S02]  /*1c70*/  @!UP0 UIMAD UR6, UR9, UR6, UR8 ;  /* 0x00000006090682a4 */ /* 0x000fc4000f8e0208 */
[----:B------:R-:W-:Y:S02]  /*1c80*/  @!UP0 UIMAD UR4, UR7, UR19, UR5 ;  /* 0x00000013070482a4 */ /* 0x000fe4000f8e0205 */
[----:B------:R-:W-:Y:S02]  /*1c90*/  UIMAD UR47, UR20, UR11, UR47 ;  /* 0x0000000b142f72a4 */ /* 0x000fe4000f8e022f */
[----:B------:R-:W-:Y:S01]  /*1ca0*/  UIMAD UR46, UR4, UR14, UR10 ;  /* 0x0000000e042e72a4 */ /* 0x000fe2000f8e020a */
[----:B------:R-:W-:Y:S02]  /*1cb0*/  @!UP0 UMOV UR5, UR6 ;  /* 0x0000000600058c82 */ /* 0x000fe40008000000 */
[----:B------:R-:W-:-:S12]  /*1cc0*/  UIMAD UR47, UR5, UR20, UR47 ;  /* 0x00000014052f72a4 */ /* 0x000fd8000f8e022f */
.L_x_19:
[----:B------:R-:W-:-:S09]  /*1cd0*/  UISETP.NE.AND UP0, UPT, UR22, 0x1, UPT ;  /* 0x000000011600788c */ /* 0x000fd2000bf05270 */
[----:B------:R-:W-:Y:S05]  /*1ce0*/  BRA.U UP0, `(.L_x_20) ;  /* 0x0000000100407547 */ /* 0x000fea000b800000 */
[----:B------:R-:W2:Y:S01]  /*1cf0*/  LDCU.128 UR8, c[0x0][0xb10] ;  /* 0x00016200ff0877ac */ /* 0x000ea20008000c00 */
[----:B------:R-:W3:Y:S01]  /*1d00*/  LDCU UR12, c[0x0][0xb0c] ;  /* 0x00016180ff0c77ac */ /* 0x000ee20008000800 */
[----:B------:R-:W4:Y:S01]  /*1d10*/  LDCU UR13, c[0x0][0xb20] ;  /* 0x00016400ff0d77ac */ /* 0x000f220008000800 */
[----:B--2---:R-:W-:Y:S02]  /*1d20*/  UIMAD.WIDE.U32 UR4, UR47, UR8, URZ ;  /* 0x000000082f0472a5 */ /* 0x004fe4000f8e00ff */
[----:B------:R-:W-:Y:S02]  /*1d30*/  UIMAD.WIDE.U32 UR6, UR46, UR11, URZ ;  /* 0x0000000b2e0672a5 */ /* 0x000fe4000f8e00ff */
[----:B---3--:R-:W-:Y:S02]  /*1d40*/  UISETP.NE.AND UP0, UPT, UR12, 0x1, UPT ;  /* 0x000000010c00788c */ /* 0x008fe4000bf05270 */
[----:B------:R-:W-:-:S03]  /*1d50*/  USHF.R.U32.HI UR5, URZ, UR9, UR5 ;  /* 0x00000009ff057299 */ /* 0x000fc60008011605 */
[----:B------:R-:W-:Y:S01]  /*1d60*/  UMOV UR4, UR7 ;  /* 0x0000000700047c82 */ /* 0x000fe20008000000 */
[----:B------:R-:W-:Y:S02]  /*1d70*/  USEL UR5, UR47, UR5, !UP0 ;  /* 0x000000052f057287 */ /* 0x000fe4000c000000 */
[----:B------:R-:W-:Y:S02]  /*1d80*/  UISETP.NE.AND UP0, UPT, UR10, 0x1, UPT ;  /* 0x000000010a00788c */ /* 0x000fe4000bf05270 */
[----:B----4-:R-:W-:-:S04]  /*1d90*/  USHF.R.U32.HI UR4, URZ, UR13, UR4 ;  /* 0x0000000dff047299 */ /* 0x010fc80008011604 */
[----:B------:R-:W-:-:S04]  /*1da0*/  USEL UR4, UR46, UR4, !UP0 ;  /* 0x000000042e047287 */ /* 0x000fc8000c000000 */
[----:B------:R-:W-:Y:S02]  /*1db0*/  UIADD3 UR6, UPT, UPT, UR5, -UR4, URZ ;  /* 0x8000000405067290 */ /* 0x000fe4000fffe0ff */
[----:B------:R-:W-:Y:S02]  /*1dc0*/  UIADD3 UR4, UPT, UPT, -UR5, UR4, URZ ;  /* 0x0000000405047290 */ /* 0x000fe4000fffe1ff */
[----:B------:R-:W-:Y:S02]  /*1dd0*/  UIMAD UR46, UR6, UR10, UR46 ;  /* 0x0000000a062e72a4 */ /* 0x000fe4000f8e022e */
[----:B------:R-:W-:-:S12]  /*1de0*/  UIMAD UR47, UR4, UR12, UR47 ;  /* 0x0000000c042f72a4 */ /* 0x000fd8000f8e022f */
.L_x_20:
[----:B------:R-:W-:Y:S01]  /*1df0*/  UISETP.NE.AND UP0, UPT, UR18, 0x2, UPT ;  /* 0x000000021200788c */ /* 0x000fe2000bf05270 */
[----:B------:R-:W-:Y:S09]  /*1e00*/  BRA.U !UP6, `(.L_x_21) ;  /* 0x000000010e0c7547 */ /* 0x000ff2000b800000 */
[----:B------:R-:W-:Y:S01]  /*1e10*/  UCGABAR_WAIT ;  /* 0x0000000000007dc7 */ /* 0x000fe20008000000 */
[----:B------:R-:W-:Y:S01]  /*1e20*/  CCTL.IVALL ;  /* 0x00000000ff00798f */ /* 0x000fe20002000000 */
[----:B------:R-:W-:Y:S05]  /*1e30*/  BRA `(.L_x_22) ;  /* 0x0000000000047947 */ /* 0x000fea0003800000 */
.L_x_21:
[----:B------:R-:W-:Y:S06]  /*1e40*/  BAR.SYNC.DEFER_BLOCKING 0x0 ;  /* 0x0000000000007b1d */ /* 0x000fec0000010000 */
.L_x_22:
[----:B------:R-:W-:Y:S05]  /*1e50*/  BRA.U UP0, `(.L_x_23) ;  /* 0x0000003900507547 */ /* 0x000fea000b800000 */
[----:B------:R-:W2:Y:S01]  /*1e60*/  LDCU UR6, c[0x0][0x38c] ;  /* 0x00007180ff0677ac */ /* 0x000ea20008000800 */
[----:B------:R-:W3:Y:S01]  /*1e70*/  S2UR UR8, SR_CgaCtaId ;  /* 0x00000000000879c3 */ /* 0x000ee20000008800 */
[----:B------:R-:W-:Y:S01]  /*1e80*/  PLOP3.LUT P1, PT, PT, PT, UP3, 0x80, 0x8 ;  /* 0x000000000008781c */ /* 0x000fe20003f2f038 */
[----:B------:R-:W-:Y:S01]  /*1e90*/  IMAD.MOV.U32 R12, RZ, RZ, 0x1 ;  /* 0x00000001ff0c7424 */ /* 0x000fe200078e00ff */
[----:B------:R-:W-:Y:S01]  /*1ea0*/  UMOV UR7, 0x400 ;  /* 0x0000040000077882 */ /* 0x000fe20000000000 */
[----:B------:R-:W-:Y:S01]  /*1eb0*/  UISETP.NE.AND UP1, UPT, UR18, URZ, UPT ;  /* 0x000000ff1200728c */ /* 0x000fe2000bf25270 */
[----:B------:R-:W-:Y:S01]  /*1ec0*/  ISETP.EQ.OR P2, PT, R0, RZ, P3 ;  /* 0x000000ff0000720c */ /* 0x000fe20001f42670 */
[----:B------:R-:W-:Y:S01]  /*1ed0*/  USEL UR24, URZ, 0x1, UP4 ;  /* 0x00000001ff187887 */ /* 0x000fe2000a000000 */
[----:B------:R-:W-:Y:S02]  /*1ee0*/  PLOP3.LUT P1, PT, P1, PT, PT, 0x8, 0x80 ;  /* 0x000000000080781c */ /* 0x000fe40000f2e170 */
[----:B------:R-:W-:Y:S01]  /*1ef0*/  CS2R R10, SRZ ;  /* 0x00000000000a7805 */ /* 0x000fe2000001ff00 */
[----:B------:R-:W-:Y:S01]  /*1f00*/  IMAD.MOV.U32 R9, RZ, RZ, RZ ;  /* 0x000000ffff097224 */ /* 0x000fe200078e00ff */
[----:B------:R-:W4:Y:S01]  /*1f10*/  LDCU UR40, c[0x0][0x370] ;  /* 0x00006e00ff2877ac */ /* 0x000f220008000800 */
[----:B------:R-:W-:Y:S01]  /*1f20*/  IMAD.MOV.U32 R8, RZ, RZ, 0x1 ;  /* 0x00000001ff087424 */ /* 0x000fe200078e00ff */
[----:B------:R-:W1:Y:S01]  /*1f30*/  LDCU.64 UR26, c[0x0][0x348] ;  /* 0x00006900ff1a77ac */ /* 0x000e620008000a00 */
[----:B--2---:R-:W-:-:S02]  /*1f40*/  UIADD3 UR5, UPT, UPT, UR6, 0xf, URZ ;  /* 0x0000000f06057890 */ /* 0x004fc4000fffe0ff */
[----:B------:R-:W-:Y:S02]  /*1f50*/  USHF.R.U32.HI UR45, URZ, 0x4, UR28 ;  /* 0x00000004ff2d7899 */ /* 0x000fe4000801161c */
[----:B------:R-:W-:Y:S02]  /*1f60*/  USHF.R.S32.HI UR4, URZ, 0x1f, UR5 ;  /* 0x0000001fff047899 */ /* 0x000fe40008011405 */
[----:B---3--:R-:W-:Y:S02]  /*1f70*/  ULEA UR7, UR8, UR7, 0x18 ;  /* 0x0000000708077291 */ /* 0x008fe4000f8ec0ff */
[----:B------:R-:W-:Y:S02]  /*1f80*/  ULEA.HI UR4, UR4, UR5, URZ, 0x4 ;  /* 0x0000000504047291 */ /* 0x000fe4000f8f20ff */
[----:B------:R-:W-:Y:S02]  /*1f90*/  UIADD3 UR5, UPT, UPT, UR6, -0x1, URZ ;  /* 0xffffffff06057890 */ /* 0x000fe4000fffe0ff */
[----:B------:R-:W-:-:S02]  /*1fa0*/  USHF.R.S32.HI UR43, URZ, 0x4, UR4 ;  /* 0x00000004ff2b7899 */ /* 0x000fc40008011404 */
[----:B------:R-:W-:Y:S02]  /*1fb0*/  UISETP.GE.U32.AND UP2, UPT, UR5, -0x1f, UPT ;  /* 0xffffffe10500788c */ /* 0x000fe4000bf46070 */
[----:B------:R-:W-:Y:S02]  /*1fc0*/  UISETP.LT.U32.AND UP0, UPT, UR43, 0x48, UPT ;  /* 0x000000482b00788c */ /* 0x000fe4000bf01070 */
[----:B------:R-:W-:Y:S02]  /*1fd0*/  ULEA UR29, UR28, UR7, 0x1 ;  /* 0x000000071c1d7291 */ /* 0x000fe4000f8e08ff */
[----:B------:R-:W-:Y:S02]  /*1fe0*/  USEL UR41, UR43, 0x48, UP0 ;  /* 0x000000482b297887 */ /* 0x000fe40008000000 */
[----:B------:R-:W-:Y:S02]  /*1ff0*/  UIADD3 UR48, UPT, UPT, UR6, 0x1e, URZ ;  /* 0x0000001e06307890 */ /* 0x000fe4000fffe0ff */
[----:B------:R-:W-:-:S02]  /*2000*/  UIADD3 UR21, UPT, UPT, UR41, -0x1, URZ ;  /* 0xffffffff29157890 */ /* 0x000fc4000fffe0ff */
[----:B------:R-:W-:Y:S01]  /*2010*/  @UP2 UIADD3 UR21, UPT, UPT, UR41, URZ, URZ ;  /* 0x000000ff29152290 */ /* 0x000fe2000fffe0ff */
[----:B------:R-:W2:Y:S01]  /*2020*/  LDCU UR39, c[0x0][0x374] ;  /* 0x00006e80ff2777ac */ /* 0x000ea20008000800 */
[----:B------:R-:W-:Y:S02]  /*2030*/  USEL UR24, UR24, 0x2, UP1 ;  /* 0x0000000218187887 */ /* 0x000fe40008800000 */
[----:B------:R-:W-:Y:S02]  /*2040*/  UIADD3 UR29, UPT, UPT, UR29, 0x26800, URZ ;  /* 0x000268001d1d7890 */ /* 0x000fe4000fffe0ff */
[----:B------:R-:W-:Y:S02]  /*2050*/  UIADD3 UR44, UPT, UPT, UR43, -UR41, URZ ;  /* 0x800000292b2c7290 */ /* 0x000fe4000fffe0ff */
[----:B------:R-:W-:Y:S01]  /*2060*/  UIADD3 UR21, UPT, UPT, UR21, 0x1, URZ ;  /* 0x0000000115157890 */ /* 0x000fe2000fffe0ff */
[----:B-1--4-:R-:W-:-:S11]  /*2070*/  UMOV UR5, URZ ;  /* 0x000000ff00057c82 */ /* 0x012fd60008000000 */
.L_x_43:
[----:B------:R-:W1:Y:S02]  /*2080*/  S2UR UR4, SR_CgaCtaId ;  /* 0x00000000000479c3 */ /* 0x000e640000008800 */
[----:B-1----:R-:W-:-:S09]  /*2090*/  UISETP.NE.AND UP0, UPT, UR4, URZ, UPT ;  /* 0x000000ff0400728c */ /* 0x002fd2000bf05270 */
[----:B------:R-:W-:Y:S05]  /*20a0*/  BRA.U UP0, `(.L_x_24) ;  /* 0x0000000100287547 */ /* 0x000fea000b800000 */
[----:B------:R-:W-:Y:S02]  /*20b0*/  LEA R0, R9, UR7, 0x3 ;  /* 0x0000000709007c11 */ /* 0x000fe4000f8e18ff */
[----:B------:R-:W-:-:S04]  /*20c0*/  SHF.L.U32 R2, R8, 0x1f, RZ ;  /* 0x0000001f08027819 */ /* 0x000fc800000006ff */
[----:B------:R-:W1:Y:S02]  /*20d0*/  SYNCS.PHASECHK.TRANS64.TRYWAIT P0, [R0+URZ+0x520], R2 ;  /* 0x00052002000075a7 */ /* 0x000e6400080011ff */
[----:B-1----:R-:W-:Y:S05]  /*20e0*/  @!P0 BRA `(.L_x_25) ;  /* 0x0000007400188947 */ /* 0x002fea0003800000 */
.L_x_178:
[----:B------:R-:W-:Y:S01]  /*20f0*/  VIADD R9, R9, 0x1 ;  /* 0x0000000109097836 */ /* 0x000fe20000000000 */
[----:B------:R1:W-:Y:S04]  /*2100*/  SYNCS.ARRIVE.TRANS64.A1T0 RZ, [R0+URZ+0x510], RZ ;  /* 0x000510ff00ff79a7 */ /* 0x0003e800081000ff */
[----:B------:R-:W-:-:S04]  /*2110*/  ISETP.NE.AND P0, PT, R9, 0x2, PT ;  /* 0x000000020900780c */ /* 0x000fc80003f05270 */
[----:B------:R-:W-:Y:S02]  /*2120*/  SEL R9, R9, RZ, P0 ;  /* 0x000000ff09097207 */ /* 0x000fe40000000000 */
[----:B-1----:R-:W-:-:S04]  /*2130*/  SEL R0, RZ, 0x1, P0 ;  /* 0x00000001ff007807 */ /* 0x002fc80000000000 */
[----:B------:R-:W-:-:S07]  /*2140*/  LOP3.LUT R8, R8, R0, RZ, 0x3c, !PT ;  /* 0x0000000008087212 */ /* 0x000fce00078e3cff */
.L_x_24:
[----:B------:R-:W-:Y:S01]  /*2150*/  ULEA UR4, UR5, UR7, 0x3 ;  /* 0x0000000705047291 */ /* 0x000fe2000f8e18ff */
[----:B------:R-:W-:Y:S01]  /*2160*/  SHF.L.U32 R0, R12, 0x1f, RZ ;  /* 0x0000001f0c007819 */ /* 0x000fe200000006ff */
[----:B------:R-:W-:Y:S02]  /*2170*/  UISETP.GE.U32.AND UP0, UPT, UR48, 0x1f, UPT ;  /* 0x0000001f3000788c */ /* 0x000fe4000bf06070 */
[----:B------:R-:W-:Y:S02]  /*2180*/  USHF.L.U32 UR35, UR47, 0x6, URZ ;  /* 0x000000062f237899 */ /* 0x000fe400080006ff */
[----:B------:R-:W-:Y:S01]  /*2190*/  ULEA UR19, UR46, UR45, 0x5 ;  /* 0x0000002d2e137291 */ /* 0x000fe2000f8e28ff */
[----:B------:R-:W-:Y:S02]  /*21a0*/  UMOV UR13, URZ ;  /* 0x000000ff000d7c82 */ /* 0x000fe40008000000 */
[----:B------:R1:W3:Y:S02]  /*21b0*/  SYNCS.PHASECHK.TRANS64.TRYWAIT P0, [UR4+0x240], R0 ;  /* 0x00024000ff0075a7 */ /* 0x0002e40008001104 */
[----:B------:R-:W-:Y:S07]  /*21c0*/  BRA.U !UP0, `(.L_x_26) ;  /* 0x0000000108c07547 */ /* 0x000fee000b800000 */
[----:B------:R-:W-:Y:S01]  /*21d0*/  UMOV UR6, URZ ;  /* 0x000000ff00067c82 */ /* 0x000fe20008000000 */
[----:B------:R-:W-:-:S05]  /*21e0*/  UMOV UR4, UR5 ;  /* 0x0000000500047c82 */ /* 0x000fca0008000000 */
.L_x_32:
[----:B------:R-:W-:Y:S01]  /*21f0*/  ULEA UR33, UR4, UR7, 0x3 ;  /* 0x0000000704217291 */ /* 0x000fe2000f8e18ff */
[----:B---3--:R-:W-:Y:S01]  /*2200*/  @!P3 MOV R2, 0xc00 ;  /* 0x00000c000002b802 */ /* 0x008fe20000000f00 */
[----:B-1-34-:R-:W-:Y:S10]  /*2210*/  @P0 BRA `(.L_x_27) ;  /* 0x00000000000c0947 */ /* 0x01aff40003800000 */
[----:B------:R-:W-:-:S04]  /*2220*/  SHF.L.U32 R3, R12, 0x1f, RZ ;  /* 0x0000001f0c037819 */ /* 0x000fc800000006ff */
[----:B------:R-:W3:Y:S02]  /*2230*/  SYNCS.PHASECHK.TRANS64.TRYWAIT P0, [UR33+0x240], R3 ;  /* 0x00024003ff0075a7 */ /* 0x000ee40008001121 */
[----:B---3--:R-:W-:Y:S05]  /*2240*/  @!P0 BRA `(.L_x_28) ;  /* 0x0000007000d48947 */ /* 0x008fea0003800000 */
.L_x_27:
[----:B------:R3:W-:Y:S01]  /*2250*/  @!P3 SYNCS.ARRIVE.TRANS64 RZ, [UR33], R2 ;  /* 0x00000002ffffb9a7 */ /* 0x0007e20008000021 */
[----:B------:R-:W-:-:S04]  /*2260*/  ULOP3.LUT UR5, UR24, 0x2, URZ, 0xfc, !UPT ;  /* 0x0000000218057892 */ /* 0x000fc8000f8efcff */
[----:B------:R-:W-:-:S09]  /*2270*/  UISETP.NE.AND UP0, UPT, UR5, 0x2, UPT ;  /* 0x000000020500788c */ /* 0x000fd2000bf05270 */
[----:B------:R-:W-:Y:S05]  /*2280*/  BRA.U UP0, `(.L_x_29) ;  /* 0x0000000100047547 */ /* 0x000fea000b800000 */
[----:B--2---:R-:W-:Y:S05]  /*2290*/  BPT.TRAP 0x1 ;  /* 0x000000040000795c */ /* 0x004fea0000300000 */
.L_x_29:
[----:B------:R-:W-:Y:S04]  /*22a0*/  BSSY.RECONVERGENT B0, `(.L_x_30) ;  /* 0x0000003000007945 */ /* 0x000fe80003800200 */
[----:B------:R-:W-:Y:S05]  /*22b0*/  @P2 BRA `(.L_x_31) ;  /* 0x0000000000042947 */ /* 0x000fea0003800000 */
[----:B--2---:R-:W-:Y:S05]  /*22c0*/  BPT.TRAP 0x1 ;  /* 0x000000040000795c */ /* 0x004fea0000300000 */
.L_x_31:
[----:B--2---:R-:W-:Y:S05]  /*22d0*/  BSYNC.RECONVERGENT B0 ;  /* 0x0000000000007941 */ /* 0x004fea0003800200 */
.L_x_30:
[----:B------:R-:W-:Y:S02]  /*22e0*/  UIADD3 UR5, UPT, UPT, UR4, 0x1, URZ ;  /* 0x0000000104057890 */ /* 0x000fe4000fffe0ff */
[----:B------:R-:W-:Y:S02]  /*22f0*/  ULEA UR32, UR4, UR7, 0xb ;  /* 0x0000000704207291 */ /* 0x000fe4000f8e58ff */
[----:B------:R-:W-:Y:S02]  /*2300*/  UISETP.NE.AND UP0, UPT, UR5, 0x48, UPT ;  /* 0x000000480500788c */ /* 0x000fe4000bf05270 */
[----:B------:R-:W-:Y:S02]  /*2310*/  USHF.L.U32 UR34, UR6, 0x4, URZ ;  /* 0x0000000406227899 */ /* 0x000fe400080006ff */
[----:B------:R-:W-:Y:S02]  /*2320*/  USEL UR9, URZ, 0x1, UP0 ;  /* 0x00000001ff097887 */ /* 0x000fe40008000000 */
[----:B------:R-:W-:-:S02]  /*2330*/  USEL UR5, UR5, URZ, UP0 ;  /* 0x000000ff05057287 */ /* 0x000fc40008000000 */
[----:B------:R-:W-:Y:S02]  /*2340*/  ULEA UR4, UR4, UR28, 0x9 ;  /* 0x0000001c04047291 */ /* 0x000fe4000f8e48ff */
[----:B------:R-:W-:Y:S01]  /*2350*/  ULEA UR8, UR5, UR7, 0x3 ;  /* 0x0000000705087291 */ /* 0x000fe2000f8e18ff */
[----:B------:R-:W-:Y:S01]  /*2360*/  LOP3.LUT R12, R12, UR9, RZ, 0x3c, !PT ;  /* 0x000000090c0c7c12 */ /* 0x000fe2000f8e3cff */
[----:B------:R-:W-:Y:S02]  /*2370*/  UIADD3 UR6, UPT, UPT, UR6, 0x1, URZ ;  /* 0x0000000106067890 */ /* 0x000fe4000fffe0ff */
[----:B------:R-:W-:Y:S01]  /*2380*/  UIADD3 UR10, UP1, UPT, UR26, 0x80, URZ ;  /* 0x000000801a0a7890 */ /* 0x000fe2000ff3e0ff */
[----:B-1----:R-:W-:Y:S01]  /*2390*/  SHF.L.U32 R0, R12, 0x1f, RZ ;  /* 0x0000001f0c007819 */ /* 0x002fe200000006ff */
[----:B------:R-:W-:Y:S02]  /*23a0*/  ULEA UR4, UR4, UR7, 0x1 ;  /* 0x0000000704047291 */ /* 0x000fe4000f8e08ff */
[----:B------:R-:W-:Y:S01]  /*23b0*/  UIADD3.X UR11, UPT, UPT, URZ, UR27, URZ, UP1, !UPT ;  /* 0x0000001bff0b7290 */ /* 0x000fe20008ffe4ff */
[----:B------:R4:W1:Y:S01]  /*23c0*/  SYNCS.PHASECHK.TRANS64.TRYWAIT P0, [UR8+0x240], R0 ;  /* 0x00024000ff0075a7 */ /* 0x0008620008001108 */
[----:B------:R-:W-:-:S02]  /*23d0*/  UIADD3 UR8, UP0, UPT, UR26, 0x180, URZ ;  /* 0x000001801a087890 */ /* 0x000fc4000ff1e0ff */
[----:B------:R-:W-:Y:S02]  /*23e0*/  UIADD3 UR32, UPT, UPT, UR32, 0x2800, URZ ;  /* 0x0000280020207890 */ /* 0x000fe4000fffe0ff */
[----:B------:R-:W-:Y:S02]  /*23f0*/  UIADD3.X UR9, UPT, UPT, URZ, UR27, URZ, UP0, !UPT ;  /* 0x0000001bff097290 */ /* 0x000fe400087fe4ff */
[----:B------:R-:W-:Y:S02]  /*2400*/  UISETP.NE.AND UP0, UPT, UR6, UR21, UPT ;  /* 0x000000150600728c */ /* 0x000fe4000bf05270 */
[----:B------:R-:W-:Y:S01]  /*2410*/  UIADD3 UR16, UPT, UPT, UR4, 0x26800, URZ ;  /* 0x0002680004107890 */ /* 0x000fe2000fffe0ff */
[----:B------:R-:W-:Y:S01]  /*2420*/  UMOV UR12, 0x0 ;  /* 0x00000000000c7882 */ /* 0x000fe20000000000 */
[----:B------:R-:W-:Y:S01]  /*2430*/  UMOV UR13, 0x10000000 ;  /* 0x10000000000d7882 */ /* 0x000fe20000000000 */
[----:B------:R-:W-:Y:S01]  /*2440*/  UMOV UR4, 0x30000 ;  /* 0x0003000000047882 */ /* 0x000fe20000000000 */
[----:B------:R-:W-:Y:S01]  /*2450*/  UMOV UR20, UR36 ;  /* 0x0000002400147c82 */ /* 0x000fe20008000000 */
[----:B------:R-:W-:Y:S01]  /*2460*/  UMOV UR17, UR33 ;  /* 0x0000002100117c82 */ /* 0x000fe20008000000 */
[----:B------:R-:W-:Y:S01]  /*2470*/  UMOV UR18, UR34 ;  /* 0x0000002200127c82 */ /* 0x000fe20008000000 */
[----:B------:R-:W-:Y:S02]  /*2480*/  UTMALDG.3D [UR32], [UR10], desc[UR12] ;  /* 0x00000c200a0075b4 */ /* 0x000fe40008011000 */
[----:B------:R2:W-:Y:S02]  /*2490*/  UTMALDG.3D.MULTICAST [UR16], [UR8], UR4, desc[UR12] ;  /* 0x00000c10080073b4 */ /* 0x0005e40008011804 */
[----:B--2---:R-:W-:Y:S01]  /*24a0*/  UMOV UR13, UR21 ;  /* 0x00000015000d7c82 */ /* 0x004fe20008000000 */
[----:B------:R-:W-:Y:S01]  /*24b0*/  UMOV UR4, UR5 ;  /* 0x0000000500047c82 */ /* 0x000fe20008000000 */
[----:B------:R-:W-:Y:S05]  /*24c0*/  BRA.U UP0, `(.L_x_32) ;  /* 0xfffffffd00487547 */ /* 0x000fea000b83ffff */
.L_x_26:
[----:B------:R-:W-:Y:S01]  /*24d0*/  ULEA UR4, UR5, UR7, 0x3 ;  /* 0x0000000705047291 */ /* 0x000fe2000f8e18ff */
[----:B-1--4-:R-:W-:Y:S01]  /*24e0*/  SHF.L.U32 R0, R12, 0x1f, RZ ;  /* 0x0000001f0c007819 */ /* 0x012fe200000006ff */
[----:B------:R-:W-:Y:S01]  /*24f0*/  @!P1 SYNCS.ARRIVE.TRANS64.A1T0 RZ, [UR7+0x4a8], RZ ;  /* 0x0004a8ffffff99a7 */ /* 0x000fe20008100007 */
[----:B------:R-:W-:-:S06]  /*2500*/  UISETP.GT.AND UP0, UPT, UR43, UR41, UPT ;  /* 0x000000292b00728c */ /* 0x000fcc000bf04270 */
[----:B---3--:R1:W3:Y:S03]  /*2510*/  SYNCS.PHASECHK.TRANS64.TRYWAIT P0, [UR4+0x240], R0 ;  /* 0x00024000ff0075a7 */ /* 0x0082e60008001104 */
[----:B------:R-:W-:Y:S05]  /*2520*/  BRA.U !UP0, `(.L_x_33) ;  /* 0x0000000108bc7547 */ /* 0x000fea000b800000 */
[----:B------:R-:W-:Y:S01]  /*2530*/  UIADD3 UR25, UPT, UPT, UR44, UR13, URZ ;  /* 0x0000000d2c197290 */ /* 0x000fe2000fffe0ff */
[----:B------:R-:W-:-:S11]  /*2540*/  UMOV UR4, UR5 ;  /* 0x0000000500047c82 */ /* 0x000fd60008000000 */
.L_x_39:
[----:B------:R-:W-:Y:S01]  /*2550*/  ULEA UR9, UR4, UR7, 0x3 ;  /* 0x0000000704097291 */ /* 0x000fe2000f8e18ff */
[----:B---3--:R-:W-:Y:S01]  /*2560*/  @!P3 MOV R2, 0xc00 ;  /* 0x00000c000002b802 */ /* 0x008fe20000000f00 */
[----:B-1-3--:R-:W-:Y:S10]  /*2570*/  @P0 BRA `(.L_x_34) ;  /* 0x00000000000c0947 */ /* 0x00aff40003800000 */
[----:B------:R-:W-:-:S04]  /*2580*/  SHF.L.U32 R3, R12, 0x1f, RZ ;  /* 0x0000001f0c037819 */ /* 0x000fc800000006ff */
[----:B------:R-:W3:Y:S02]  /*2590*/  SYNCS.PHASECHK.TRANS64.TRYWAIT P0, [UR9+0x240], R3 ;  /* 0x00024003ff0075a7 */ /* 0x000ee40008001109 */
[----:B---3--:R-:W-:Y:S05]  /*25a0*/  @!P0 BRA `(.L_x_35) ;  /* 0x0000007000148947 */ /* 0x008fea0003800000 */
.L_x_34:
[----:B------:R3:W-:Y:S01]  /*25b0*/  @!P3 SYNCS.ARRIVE.TRANS64 RZ, [UR9], R2 ;  /* 0x00000002ffffb9a7 */ /* 0x0007e20008000009 */
[----:B------:R-:W-:-:S04]  /*25c0*/  ULOP3.LUT UR5, UR24, 0x2, URZ, 0xfc, !UPT ;  /* 0x0000000218057892 */ /* 0x000fc8000f8efcff */
[----:B------:R-:W-:-:S09]  /*25d0*/  UISETP.NE.AND UP0, UPT, UR5, 0x2, UPT ;  /* 0x000000020500788c */ /* 0x000fd2000bf05270 */
[----:B------:R-:W-:Y:S05]  /*25e0*/  BRA.U UP0, `(.L_x_36) ;  /* 0x0000000100047547 */ /* 0x000fea000b800000 */
[----:B--2---:R-:W-:Y:S05]  /*25f0*/  BPT.TRAP 0x1 ;  /* 0x000000040000795c */ /* 0x004fea0000300000 */
.L_x_36:
[----:B------:R-:W-:Y:S04]  /*2600*/  BSSY.RECONVERGENT B0, `(.L_x_37) ;  /* 0x0000003000007945 */ /* 0x000fe80003800200 */
[----:B------:R-:W-:Y:S05]  /*2610*/  @P2 BRA `(.L_x_38) ;  /* 0x0000000000042947 */ /* 0x000fea0003800000 */
[----:B--2---:R-:W-:Y:S05]  /*2620*/  BPT.TRAP 0x1 ;  /* 0x000000040000795c */ /* 0x004fea0000300000 */
.L_x_38:
[----:B--2---:R-:W-:Y:S05]  /*2630*/  BSYNC.RECONVERGENT B0 ;  /* 0x0000000000007941 */ /* 0x004fea0003800200 */
.L_x_37:
[----:B------:R-:W-:Y:S02]  /*2640*/  UIADD3 UR5, UPT, UPT, UR4, 0x1, URZ ;  /* 0x0000000104057890 */ /* 0x000fe4000fffe0ff */
[----:B------:R-:W-:Y:S02]  /*2650*/  UIADD3 UR14, UP1, UPT, UR26, 0x80, URZ ;  /* 0x000000801a0e7890 */ /* 0x000fe4000ff3e0ff */
[----:B------:R-:W-:Y:S02]  /*2660*/  UISETP.NE.AND UP0, UPT, UR5, 0x48, UPT ;  /* 0x000000480500788c */ /* 0x000fe4000bf05270 */
[----:B------:R-:W-:Y:S02]  /*2670*/  USHF.L.U32 UR10, UR13, 0x4, URZ ;  /* 0x000000040d0a7899 */ /* 0x000fe400080006ff */
[----:B------:R-:W-:Y:S02]  /*2680*/  USEL UR8, URZ, 0x1, UP0 ;  /* 0x00000001ff087887 */ /* 0x000fe40008000000 */
[----:B------:R-:W-:-:S02]  /*2690*/  USEL UR5, UR5, URZ, UP0 ;  /* 0x000000ff05057287 */ /* 0x000fc40008000000 */
[----:B------:R-:W-:Y:S02]  /*26a0*/  UIADD3 UR22, UP0, UPT, UR26, 0x180, URZ ;  /* 0x000001801a167890 */ /* 0x000fe4000ff1e0ff */
[----:B------:R-:W-:Y:S01]  /*26b0*/  LOP3.LUT R12, R12, UR8, RZ, 0x3c, !PT ;  /* 0x000000080c0c7c12 */ /* 0x000fe2000f8e3cff */
[----:B------:R-:W-:Y:S02]  /*26c0*/  ULEA UR8, UR4, UR7, 0xb ;  /* 0x0000000704087291 */ /* 0x000fe4000f8e58ff */
[----:B------:R-:W-:Y:S01]  /*26d0*/  ULEA UR6, UR5, UR7, 0x3 ;  /* 0x0000000705067291 */ /* 0x000fe2000f8e18ff */
[----:B-1----:R-:W-:Y:S01]  /*26e0*/  SHF.L.U32 R0, R12, 0x1f, RZ ;  /* 0x0000001f0c007819 */ /* 0x002fe200000006ff */
[----:B------:R-:W-:Y:S02]  /*26f0*/  UIADD3 UR8, UPT, UPT, UR8, 0x2800, URZ ;  /* 0x0000280008087890 */ /* 0x000fe4000fffe0ff */
[----:B------:R-:W-:Y:S02]  /*2700*/  UIADD3.X UR15, UPT, UPT, URZ, UR27, URZ, UP1, !UPT ;  /* 0x0000001bff0f7290 */ /* 0x000fe40008ffe4ff */
[----:B------:R-:W-:-:S02]  /*2710*/  ULEA UR16, UR4, UR29, 0xa ;  /* 0x0000001d04107291 */ /* 0x000fc4000f8e50ff */
[----:B------:R-:W-:Y:S01]  /*2720*/  UIADD3.X UR23, UPT, UPT, URZ, UR27, URZ, UP0, !UPT ;  /* 0x0000001bff177290 */ /* 0x000fe200087fe4ff */
[----:B------:R4:W1:Y:S01]  /*2730*/  SYNCS.PHASECHK.TRANS64.TRYWAIT P0, [UR6+0x240], R0 ;  /* 0x00024000ff0075a7 */ /* 0x0008620008001106 */
[----:B------:R-:W-:Y:S01]  /*2740*/  UMOV UR30, 0x0 ;  /* 0x00000000001e7882 */ /* 0x000fe20000000000 */
[----:B------:R-:W-:Y:S01]  /*2750*/  UMOV UR31, 0x10000000 ;  /* 0x10000000001f7882 */ /* 0x000fe20000000000 */
[----:B------:R-:W-:Y:S01]  /*2760*/  UMOV UR11, UR35 ;  /* 0x00000023000b7c82 */ /* 0x000fe20008000000 */
[----:B------:R-:W-:Y:S01]  /*2770*/  UMOV UR12, UR36 ;  /* 0x00000024000c7c82 */ /* 0x000fe20008000000 */
[----:B------:R-:W-:Y:S01]  /*2780*/  UMOV UR6, 0x30000 ;  /* 0x0003000000067882 */ /* 0x000fe20000000000 */
[----:B------:R-:W-:Y:S01]  /*2790*/  UMOV UR20, UR36 ;  /* 0x0000002400147c82 */ /* 0x000fe20008000000 */
[----:B------:R-:W-:Y:S01]  /*27a0*/  UMOV UR17, UR9 ;  /* 0x0000000900117c82 */ /* 0x000fe20008000000 */
[----:B------:R-:W-:Y:S01]  /*27b0*/  UMOV UR18, UR10 ;  /* 0x0000000a00127c82 */ /* 0x000fe20008000000 */
[----:B------:R4:W-:Y:S01]  /*27c0*/  UTMALDG.3D [UR8], [UR14], desc[UR30] ;  /* 0x00001e080e0075b4 */ /* 0x0009e20008011000 */
[----:B------:R-:W-:Y:S01]  /*27d0*/  UIADD3 UR13, UPT, UPT, UR13, 0x1, URZ ;  /* 0x000000010d0d7890 */ /* 0x000fe2000fffe0ff */
[----:B------:R-:W-:-:S03]  /*27e0*/  UMOV UR4, UR5 ;  /* 0x0000000500047c82 */ /* 0x000fc60008000000 */
[----:B------:R-:W-:Y:S01]  /*27f0*/  UISETP.NE.AND UP0, UPT, UR13, UR25, UPT ;  /* 0x000000190d00728c */ /* 0x000fe2000bf05270 */
[----:B------:R4:W-:Y:S08]  /*2800*/  UTMALDG.3D.MULTICAST [UR16], [UR22], UR6, desc[UR30] ;  /* 0x00001e10160073b4 */ /* 0x0009f00008011806 */
[----:B----4-:R-:W-:Y:S05]  /*2810*/  BRA.U UP0, `(.L_x_39) ;  /* 0xfffffffd004c7547 */ /* 0x010fea000b83ffff */
.L_x_33:
[C---:B------:R-:W-:Y:S01]  /*2820*/  LEA R3, R11.reuse, UR7, 0x3 ;  /* 0x000000070b037c11 */ /* 0x040fe2000f8e18ff */
[----:B------:R-:W-:Y:S01]  /*2830*/  NOP ;  /* 0x0000000000007918 */ /* 0x000fe20000000000 */
[----:B-1----:R-:W-:Y:S02]  /*2840*/  SHF.L.U32 R0, R10, 0x1f, RZ ;  /* 0x0000001f0a007819 */ /* 0x002fe400000006ff */
[----:B------:R-:W-:Y:S02]  /*2850*/  LEA R4, R11, UR7, 0x4 ;  /* 0x000000070b047c11 */ /* 0x000fe4000f8e20ff */
[----:B---3--:R-:W1:Y:S02]  /*2860*/  SYNCS.PHASECHK.TRANS64.TRYWAIT P0, [R3+URZ+0x4b0], R0 ;  /* 0x0004b000030075a7 */ /* 0x008e6400080011ff */
[----:B-1----:R-:W-:Y:S05]  /*2870*/  @!P0 BRA `(.L_x_40) ;  /* 0x0000006c00788947 */ /* 0x002fea0003800000 */
.L_x_181:
[----:B------:R-:W3:Y:S01]  /*2880*/  LDS.128 R4, [R4+0x540] ;  /* 0x0005400004047984 */ /* 0x000ee20000000c00 */
[----:B------:R-:W-:Y:S01]  /*2890*/  UISETP.GE.AND UP0, UPT, UR42, 0x1, UPT ;  /* 0x000000012a00788c */ /* 0x000fe2000bf06270 */
[----:B------:R-:W-:Y:S01]  /*28a0*/  @!PT LDS RZ, [RZ] ;  /* 0x00000000fffff984 */ /* 0x000fe20000000800 */
[----:B------:R-:W-:Y:S01]  /*28b0*/  @!PT LDS RZ, [RZ] ;  /* 0x00000000fffff984 */ /* 0x000fe20000000800 */
[----:B------:R-:W-:Y:S01]  /*28c0*/  @!PT LDS RZ, [RZ] ;  /* 0x00000000fffff984 */ /* 0x000fe20000000800 */
[----:B------:R-:W-:Y:S01]  /*28d0*/  @!PT LDS RZ, [RZ] ;  /* 0x00000000fffff984 */ /* 0x000fe20000000800 */
[----:B------:R4:W-:Y:S06]  /*28e0*/  MEMBAR.ALL.CTA ;  /* 0x0000000000007992 */ /* 0x0009ec0000008000 */
[----:B----4-:R-:W4:Y:S01]  /*28f0*/  FENCE.VIEW.ASYNC.S ;  /* 0x00000000000073c6 */ /* 0x010f220000000000 */
[----:B---3--:R-:W-:-:S13]  /*2900*/  LOP3.LUT P0, RZ, R6, 0x1, RZ, 0xc0, !PT ;  /* 0x0000000106ff7812 */ /* 0x008fda000780c0ff */
[----:B----4-:R-:W-:Y:S01]  /*2910*/  VOTEU.ANY UP1, P0 ;  /* 0x0000000000ff7886 */ /* 0x010fe20000020100 */
[----:B------:R-:W-:-:S13]  /*2920*/  PLOP3.LUT P0, PT, PT, PT, UP1, 0x80, 0x8 ;  /* 0x000000000008781c */ /* 0x000fda0003f0f018 */
[----:B-1----:R-:W-:Y:S02]  /*2930*/  @P0 LOP3.LUT R0, R5, 0xffff, RZ, 0xc0, !PT ;  /* 0x0000ffff05000812 */ /* 0x002fe400078ec0ff */
[----:B------:R-:W-:Y:S02]  /*2940*/  @P0 MOV R2, R4 ;  /* 0x0000000400020202 */ /* 0x000fe40000000f00 */
[----:B------:R-:W-:Y:S01]  /*2950*/  @P0 R2UR UR6, R0 ;  /* 0x00000000000602ca */ /* 0x000fe200000e0000 */
[----:B------:R-:W-:Y:S01]  /*2960*/  VIADD R0, R3, 0x4c0 ;  /* 0x000004c003007836 */ /* 0x000fe20000000000 */
[----:B------:R-:W-:Y:S02]  /*2970*/  @P0 SHF.R.U32.HI R4, RZ, 0x10, R5 ;  /* 0x00000010ff040819 */ /* 0x000fe40000011605 */
[----:B------:R-:W-:Y:S02]  /*2980*/  @P0 R2UR UR8, R2 ;  /* 0x00000000020802ca */ /* 0x000fe400000e0000 */
[----:B------:R-:W-:-:S02]  /*2990*/  PRMT R0, RZ, 0x654, R0 ;  /* 0x00000654ff007816 */ /* 0x000fc40000000000 */
[----:B------:R-:W-:Y:S02]  /*29a0*/  @P0 R2UR UR4, R4 ;  /* 0x00000000040402ca */ /* 0x000fe400000e0000 */
[----:B------:R1:W-:Y:S03]  /*29b0*/  SYNCS.ARRIVE.TRANS64.RED.A1T0 RZ, [R0+URZ], RZ ;  /* 0x000000ff00ff79a7 */ /* 0x0003e600081004ff */
[----:B------:R-:W-:-:S04]  /*29c0*/  @UP1 UMOV UR37, UR6 ;  /* 0x0000000600251c82 */ /* 0x000fc80008000000 */
[----:B------:R-:W-:-:S04]  /*29d0*/  @UP1 UMOV UR38, UR8 ;  /* 0x0000000800261c82 */ /* 0x000fc80008000000 */
[----:B------:R-:W-:Y:S01]  /*29e0*/  @UP1 UMOV UR36, UR4 ;  /* 0x0000000400241c82 */ /* 0x000fe20008000000 */
[----:B------:R-:W-:Y:S05]  /*29f0*/  BRA.U !UP0, `(.L_x_41) ;  /* 0x0000000108d47547 */ /* 0x000fea000b800000 */
[----:B------:R-:W2:Y:S01]  /*2a00*/  LDCU.128 UR12, c[0x0][0xb10] ;  /* 0x00016200ff0c77ac */ /* 0x000ea20008000c00 */
[----:B------:R-:W3:Y:S01]  /*2a10*/  LDCU UR25, c[0x0][0xb20] ;  /* 0x00016400ff1977ac */ /* 0x000ee20008000800 */
[----:B------:R-:W4:Y:S01]  /*2a20*/  LDCU UR20, c[0x0][0xb0c] ;  /* 0x00016180ff1477ac */ /* 0x000f220008000800 */
[----:B------:R-:W1:Y:S01]  /*2a30*/  LDCU.64 UR10, c[0x0][0xb28] ;  /* 0x00016500ff0a77ac */ /* 0x000e620008000a00 */
[----:B------:R-:W-:Y:S02]  /*2a40*/  UISETP.NE.AND UP3, UPT, UR42, 0x1, UPT ;  /* 0x000000012a00788c */ /* 0x000fe4000bf65270 */
[----:B--2---:R-:W-:Y:S02]  /*2a50*/  UIMAD.WIDE.U32 UR16, UR39, UR15, URZ ;  /* 0x0000000f271072a5 */ /* 0x004fe4000f8e00ff */
[----:B------:R-:W-:Y:S02]  /*2a60*/  UIMAD.WIDE.U32 UR8, UR40, UR12, URZ ;  /* 0x0000000c280872a5 */ /* 0x000fe4000f8e00ff */
[----:B------:R-:W-:-:S02]  /*2a70*/  UISETP.NE.AND UP0, UPT, UR14, 0x1, UPT ;  /* 0x000000010e00788c */ /* 0x000fc4000bf05270 */
[----:B------:R-:W-:Y:S01]  /*2a80*/  UIMAD.WIDE.U32 UR22, UR37, UR15, URZ ;  /* 0x0000000f251672a5 */ /* 0x000fe2000f8e00ff */
[----:B------:R-:W-:Y:S02]  /*2a90*/  UMOV UR16, UR17 ;  /* 0x0000001100107c82 */ /* 0x000fe40008000000 */
[----:B------:R-:W-:Y:S01]  /*2aa0*/  UMOV UR8, UR9 ;  /* 0x0000000900087c82 */ /* 0x000fe20008000000 */
[----:B---3--:R-:W-:Y:S02]  /*2ab0*/  USHF.R.U32.HI UR16, URZ, UR25, UR16 ;  /* 0x00000019ff107299 */ /* 0x008fe40008011610 */
[----:B----4-:R-:W-:Y:S02]  /*2ac0*/  UISETP.NE.AND UP2, UPT, UR20, 0x1, UPT ;  /* 0x000000011400788c */ /* 0x010fe4000bf45270 */
[----:B------:R-:W-:Y:S02]  /*2ad0*/  USHF.R.U32.HI UR8, URZ, UR13, UR8 ;  /* 0x0000000dff087299 */ /* 0x000fe40008011608 */
[----:B------:R-:W-:-:S02]  /*2ae0*/  USEL UR6, UR39, UR16, !UP0 ;  /* 0x0000001027067287 */ /* 0x000fc4000c000000 */
[----:B------:R-:W-:Y:S02]  /*2af0*/  USEL UR8, UR40, UR8, !UP2 ;  /* 0x0000000828087287 */ /* 0x000fe4000d000000 */
[----:B-1----:R-:W-:Y:S01]  /*2b00*/  UIMAD.WIDE.U32 UR16, UR6, UR10, URZ ;  /* 0x0000000a061072a5 */ /* 0x002fe2000f8e00ff */
[----:B------:R-:W-:Y:S01]  /*2b10*/  UMOV UR4, UR23 ;  /* 0x0000001700047c82 */ /* 0x000fe20008000000 */
[----:B------:R-:W-:Y:S02]  /*2b20*/  UIMAD.WIDE.U32 UR18, UR38, UR12, URZ ;  /* 0x0000000c261272a5 */ /* 0x000fe4000f8e00ff */
[----:B------:R-:W-:-:S03]  /*2b30*/  UIMAD.WIDE.U32 UR22, UR8, UR10, URZ ;  /* 0x0000000a081672a5 */ /* 0x000fc6000f8e00ff */
[----:B------:R-:W-:Y:S01]  /*2b40*/  UMOV UR16, UR17 ;  /* 0x0000001100107c82 */ /* 0x000fe20008000000 */
[----:B------:R-:W-:Y:S02]  /*2b50*/  USHF.R.U32.HI UR4, URZ, UR25, UR4 ;  /* 0x00000019ff047299 */ /* 0x000fe40008011604 */
[----:B------:R-:W-:Y:S01]  /*2b60*/  @UP3 USHF.R.U32.HI UR6, URZ, UR11, UR16 ;  /* 0x0000000bff063299 */ /* 0x000fe20008011610 */
[----:B------:R-:W-:Y:S01]  /*2b70*/  UMOV UR18, UR19 ;  /* 0x0000001300127c82 */ /* 0x000fe20008000000 */
[----:B------:R-:W-:Y:S01]  /*2b80*/  UMOV UR22, UR23 ;  /* 0x0000001700167c82 */ /* 0x000fe20008000000 */
[----:B------:R-:W-:Y:S02]  /*2b90*/  USHF.R.U32.HI UR13, URZ, UR13, UR18 ;  /* 0x0000000dff0d7299 */ /* 0x000fe40008011612 */
[----:B------:R-:W-:Y:S02]  /*2ba0*/  USEL UR4, UR37, UR4, !UP0 ;  /* 0x0000000425047287 */ /* 0x000fe4000c000000 */
[----:B------:R-:W-:-:S02]  /*2bb0*/  @UP3 USHF.R.U32.HI UR8, URZ, UR11, UR22 ;  /* 0x0000000bff083299 */ /* 0x000fc40008011616 */
[----:B------:R-:W-:Y:S02]  /*2bc0*/  UIMAD UR9, UR42, UR6, URZ ;  /* 0x000000062a0972a4 */ /* 0x000fe4000f8e02ff */
[----:B------:R-:W-:Y:S02]  /*2bd0*/  USEL UR6, UR38, UR13, !UP2 ;  /* 0x0000000d26067287 */ /* 0x000fe4000d000000 */
[----:B------:R-:W-:Y:S02]  /*2be0*/  UIMAD UR12, UR42, UR8, URZ ;  /* 0x000000082a0c72a4 */ /* 0x000fe4000f8e02ff */
[----:B------:R-:W-:Y:S02]  /*2bf0*/  UISETP.GE.AND UP0, UPT, UR4, UR9, UPT ;  /* 0x000000090400728c */ /* 0x000fe4000bf06270 */
[----:B------:R-:W-:Y:S02]  /*2c00*/  UIMAD.WIDE.U32 UR16, UR4, UR10, URZ ;  /* 0x0000000a041072a5 */ /* 0x000fe4000f8e00ff */
[----:B------:R-:W-:-:S02]  /*2c10*/  UISETP.GE.OR UP0, UPT, UR6, UR12, UP0 ;  /* 0x0000000c0600728c */ /* 0x000fc40008706670 */
[----:B------:R-:W-:Y:S02]  /*2c20*/  UIMAD.WIDE.U32 UR12, UR6, UR10, URZ ;  /* 0x0000000a060c72a5 */ /* 0x000fe4000f8e00ff */
[----:B------:R-:W-:Y:S01]  /*2c30*/  UIADD3 UR15, UPT, UPT, -UR4, URZ, URZ ;  /* 0x000000ff040f7290 */ /* 0x000fe2000fffe1ff */
[----:B------:R-:W-:Y:S01]  /*2c40*/  UMOV UR10, UR17 ;  /* 0x00000011000a7c82 */ /* 0x000fe20008000000 */
[----:B------:R-:W-:Y:S02]  /*2c50*/  UIADD3 UR12, UPT, UPT, -UR6, URZ, URZ ;  /* 0x000000ff060c7290 */ /* 0x000fe4000fffe1ff */
[----:B------:R-:W-:-:S03]  /*2c60*/  USHF.R.U32.HI UR10, URZ, UR11, UR10 ;  /* 0x0000000bff0a7299 */ /* 0x000fc6000801160a */
[----:B------:R-:W-:Y:S01]  /*2c70*/  @!UP0 UMOV UR9, UR13 ;  /* 0x0000000d00098c82 */ /* 0x000fe20008000000 */
[----:B------:R-:W-:Y:S02]  /*2c80*/  UIMAD UR15, UR14, UR15, UR37 ;  /* 0x0000000f0e0f72a4 */ /* 0x000fe4000f8e0225 */
[----:B------:R-:W-:Y:S02]  /*2c90*/  USEL UR10, UR4, UR10, !UP3 ;  /* 0x0000000a040a7287 */ /* 0x000fe4000d800000 */
[----:B------:R-:W-:Y:S02]  /*2ca0*/  @!UP0 USHF.R.U32.HI UR9, URZ, UR11, UR9 ;  /* 0x0000000bff098299 */ /* 0x000fe40008011609 */
[----:B------:R-:W-:Y:S02]  /*2cb0*/  UIADD3 UR11, UPT, UPT, -UR10, URZ, URZ ;  /* 0x000000ff0a0b7290 */ /* 0x000fe4000fffe1ff */
[----:B------:R-:W-:Y:S02]  /*2cc0*/  @!UP0 USEL UR9, UR6, UR9, !UP3 ;  /* 0x0000000906098287 */ /* 0x000fe4000d800000 */
[----:B------:R-:W-:-:S02]  /*2cd0*/  UIMAD UR11, UR42, UR11, UR4 ;  /* 0x0000000b2a0b72a4 */ /* 0x000fc4000f8e0204 */
[----:B------:R-:W-:Y:S02]  /*2ce0*/  @!UP0 UIADD3 UR10, UPT, UPT, UR10, -UR9, URZ ;  /* 0x800000090a0a8290 */ /* 0x000fe4000fffe0ff */
[----:B------:R-:W-:Y:S02]  /*2cf0*/  @!UP0 UIMAD UR9, UR11, UR8, UR9 ;  /* 0x000000080b0982a4 */ /* 0x000fe4000f8e0209 */
[----:B------:R-:W-:Y:S02]  /*2d00*/  @!UP0 UIMAD UR4, UR42, UR10, UR6 ;  /* 0x0000000a2a0482a4 */ /* 0x000fe4000f8e0206 */
[----:B------:R-:W-:Y:S02]  /*2d10*/  UIMAD UR8, UR20, UR12, UR38 ;  /* 0x0000000c140872a4 */ /* 0x000fe4000f8e0226 */
[----:B------:R-:W-:Y:S01]  /*2d20*/  UIMAD UR37, UR4, UR14, UR15 ;  /* 0x0000000e042572a4 */ /* 0x000fe2000f8e020f */
[----:B------:R-:W-:Y:S02]  /*2d30*/  @!UP0 UMOV UR6, UR9 ;  /* 0x0000000900068c82 */ /* 0x000fe40008000000 */
[----:B------:R-:W-:-:S12]  /*2d40*/  UIMAD UR38, UR6, UR20, UR8 ;  /* 0x00000014062672a4 */ /* 0x000fd8000f8e0208 */
.L_x_41:
[----:B------:R-:W3:Y:S02]  /*2d50*/  LDCU UR4, c[0x0][0xb30] ;  /* 0x00016600ff0477ac */ /* 0x000ee40008000800 */
[----:B---3--:R-:W-:-:S09]  /*2d60*/  UISETP.NE.AND UP0, UPT, UR4, 0x1, UPT ;  /* 0x000000010400788c */ /* 0x008fd2000bf05270 */
[----:B------:R-:W-:Y:S05]  /*2d70*/  BRA.U UP0, `(.L_x_42) ;  /* 0x0000000100447547 */ /* 0x000fea000b800000 */
[----:B------:R-:W3:Y:S01]  /*2d80*/  LDCU.128 UR12, c[0x0][0xb10] ;  /* 0x00016200ff0c77ac */ /* 0x000ee20008000c00 */
[----:B------:R-:W4:Y:S01]  /*2d90*/  LDCU UR16, c[0x0][0xb0c] ;  /* 0x00016180ff1077ac */ /* 0x000f220008000800 */
[----:B------:R-:W1:Y:S01]  /*2da0*/  LDCU UR17, c[0x0][0xb20] ;  /* 0x00016400ff1177ac */ /* 0x000e620008000800 */
[----:B---3--:R-:W-:Y:S02]  /*2db0*/  UIMAD.WIDE.U32 UR10, UR38, UR12, URZ ;  /* 0x0000000c260a72a5 */ /* 0x008fe4000f8e00ff */
[----:B------:R-:W-:Y:S02]  /*2dc0*/  UIMAD.WIDE.U32 UR8, UR37, UR15, URZ ;  /* 0x0000000f250872a5 */ /* 0x000fe4000f8e00ff */
[----:B----4-:R-:W-:Y:S02]  /*2dd0*/  UISETP.NE.AND UP2, UPT, UR16, 0x1, UPT ;  /* 0x000000011000788c */ /* 0x010fe4000bf45270 */
[----:B------:R-:W-:Y:S01]  /*2de0*/  UISETP.NE.AND UP0, UPT, UR14, 0x1, UPT ;  /* 0x000000010e00788c */ /* 0x000fe2000bf05270 */
[----:B------:R-:W-:-:S02]  /*2df0*/  UMOV UR6, UR11 ;  /* 0x0000000b00067c82 */ /* 0x000fc40008000000 */
[----:B------:R-:W-:Y:S01]  /*2e00*/  UMOV UR4, UR9 ;  /* 0x0000000900047c82 */ /* 0x000fe20008000000 */
[----:B------:R-:W-:Y:S02]  /*2e10*/  USHF.R.U32.HI UR6, URZ, UR13, UR6 ;  /* 0x0000000dff067299 */ /* 0x000fe40008011606 */
[----:B-1----:R-:W-:Y:S02]  /*2e20*/  USHF.R.U32.HI UR4, URZ, UR17, UR4 ;  /* 0x00000011ff047299 */ /* 0x002fe40008011604 */
[----:B------:R-:W-:Y:S02]  /*2e30*/  USEL UR6, UR38, UR6, !UP2 ;  /* 0x0000000626067287 */ /* 0x000fe4000d000000 */
[----:B------:R-:W-:-:S04]  /*2e40*/  USEL UR4, UR37, UR4, !UP0 ;  /* 0x0000000425047287 */ /* 0x000fc8000c000000 */
[----:B------:R-:W-:Y:S02]  /*2e50*/  UIADD3 UR8, UPT, UPT, UR6, -UR4, URZ ;  /* 0x8000000406087290 */ /* 0x000fe4000fffe0ff */
[----:B------:R-:W-:Y:S02]  /*2e60*/  UIADD3 UR4, UPT, UPT, -UR6, UR4, URZ ;  /* 0x0000000406047290 */ /* 0x000fe4000fffe1ff */
[----:B------:R-:W-:Y:S02]  /*2e70*/  UIMAD UR37, UR8, UR14, UR37 ;  /* 0x0000000e082572a4 */ /* 0x000fe4000f8e0225 */
[----:B------:R-:W-:-:S12]  /*2e80*/  UIMAD UR38, UR4, UR16, UR38 ;  /* 0x00000010042672a4 */ /* 0x000fd8000f8e0226 */
.L_x_42:
[----:B------:R-:W-:Y:S01]  /*2e90*/  VIADD R11, R11, 0x1 ;  /* 0x000000010b0b7836 */ /* 0x000fe20000000000 */
[----:B------:R-:W-:Y:S01]  /*2ea0*/  PLOP3.LUT P1, PT, PT, PT, PT, 0x80, 0x8 ;  /* 0x000000000008781c */ /* 0x000fe20003f2f070 */
[----:B------:R-:W-:Y:S02]  /*2eb0*/  UIADD3 UR47, UPT, UPT, UR38, UR60, URZ ;  /* 0x0000003c262f7290 */ /* 0x000fe4000fffe0ff */
[----:B------:R-:W-:Y:S01]  /*2ec0*/  UIADD3 UR46, UPT, UPT, UR37, UR57, URZ ;  /* 0x00000039252e7290 */ /* 0x000fe2000fffe0ff */
[----:B------:R-:W-:-:S04]  /*2ed0*/  ISETP.NE.AND P0, PT, R11, 0x2, PT ;  /* 0x000000020b00780c */ /* 0x000fc80003f05270 */
[----:B-1----:R-:W-:Y:S02]  /*2ee0*/  SEL R0, RZ, 0x1, P0 ;  /* 0x00000001ff007807 */ /* 0x002fe40000000000 */
[----:B------:R-:W-:Y:S02]  /*2ef0*/  SEL R11, R11, RZ, P0 ;  /* 0x000000ff0b0b7207 */ /* 0x000fe40000000000 */
[----:B------:R-:W-:Y:S01]  /*2f00*/  LOP3.LUT R10, R10, R0, RZ, 0x3c, !PT ;  /* 0x000000000a0a7212 */ /* 0x000fe200078e3cff */
[----:B------:R-:W-:Y:S06]  /*2f10*/  BRA.U UP1, `(.L_x_43) ;  /* 0xfffffff101587547 */ /* 0x000fec000b83ffff */
[----:B------:R-:W-:Y:S01]  /*2f20*/  UIADD3 UR7, UPT, UPT, UR7, 0x240, URZ ;  /* 0x0000024007077890 */ /* 0x000fe2000fffe0ff */
[----:B------:R-:W-:-:S03]  /*2f30*/  SHF.L.U32 R2, R12, 0x1f, RZ ;  /* 0x0000001f0c027819 */ /* 0x000fc600000006ff */
[----:B------:R-:W-:-:S09]  /*2f40*/  ULEA UR4, UR5, UR7, 0x3 ;  /* 0x0000000705047291 */ /* 0x000fd2000f8e18ff */
[----:B------:R-:W1:Y:S02]  /*2f50*/  SYNCS.PHASECHK.TRANS64.TRYWAIT P0, [UR4], R2 ;  /* 0x00000002ff0075a7 */ /* 0x000e640008001104 */
[----:B-1----:R-:W-:Y:S05]  /*2f60*/  @!P0 BRA `(.L_x_44) ;  /* 0x0000006400d08947 */ /* 0x002fea0003800000 */
.L_x_183:
[----:B------:R-:W-:-:S04]  /*2f70*/  UIADD3 UR4, UPT, UPT, UR5, 0x1, URZ ;  /* 0x0000000105047890 */ /* 0x000fc8000fffe0ff */
[----:B------:R-:W-:-:S04]  /*2f80*/  UISETP.NE.AND UP0, UPT, UR4, 0x48, UPT ;  /* 0x000000480400788c */ /* 0x000fc8000bf05270 */
[----:B------:R-:W-:Y:S02]  /*2f90*/  USEL UR6, URZ, 0x1, UP0 ;  /* 0x00000001ff067887 */ /* 0x000fe40008000000 */
[----:B------:R-:W-:-:S04]  /*2fa0*/  USEL UR4, UR4, URZ, UP0 ;  /* 0x000000ff04047287 */ /* 0x000fc80008000000 */
[----:B------:R-:W-:Y:S01]  /*2fb0*/  ULEA UR5, UR4, UR7, 0x3 ;  /* 0x0000000704057291 */ /* 0x000fe2000f8e18ff */
[----:B-1----:R-:W-:-:S04]  /*2fc0*/  LOP3.LUT R2, R12, UR6, RZ, 0x3c, !PT ;  /* 0x000000060c027c12 */ /* 0x002fc8000f8e3cff */
[----:B------:R-:W-:-:S04]  /*2fd0*/  SHF.L.U32 R3, R2, 0x1f, RZ ;  /* 0x0000001f02037819 */ /* 0x000fc800000006ff */
[----:B------:R-:W1:Y:S02]  /*2fe0*/  SYNCS.PHASECHK.TRANS64.TRYWAIT P0, [UR5], R3 ;  /* 0x00000003ff0075a7 */ /* 0x000e640008001105 */
[----:B-1----:R-:W-:Y:S05]  /*2ff0*/  @!P0 BRA `(.L_x_45) ;  /* 0x0000006400c48947 */ /* 0x002fea0003800000 */
.L_x_185:
[----:B------:R-:W-:-:S04]  /*3000*/  UIADD3 UR4, UPT, UPT, UR4, 0x1, URZ ;  /* 0x0000000104047890 */ /* 0x000fc8000fffe0ff */
[----:B------:R-:W-:-:S04]  /*3010*/  UISETP.NE.AND UP0, UPT, UR4, 0x48, UPT ;  /* 0x000000480400788c */ /* 0x000fc8000bf05270 */
[----:B------:R-:W-:Y:S02]  /*3020*/  USEL UR6, URZ, 0x1, UP0 ;  /* 0x00000001ff067887 */ /* 0x000fe40008000000 */
[----:B------:R-:W-:-:S04]  /*3030*/  USEL UR4, UR4, URZ, UP0 ;  /* 0x000000ff04047287 */ /* 0x000fc80008000000 */
[----:B------:R-:W-:Y:S01]  /*3040*/  ULEA UR5, UR4, UR7, 0x3 ;  /* 0x0000000704057291 */ /* 0x000fe2000f8e18ff */
[----:B------:R-:W-:-:S04]  /*3050*/  LOP3.LUT R2, R2, UR6, RZ, 0x3c, !PT ;  /* 0x0000000602027c12 */ /* 0x000fc8000f8e3cff */
[----:B-1----:R-:W-:-:S04]  /*3060*/  SHF.L.U32 R3, R2, 0x1f, RZ ;  /* 0x0000001f02037819 */ /* 0x002fc800000006ff */
[----:B------:R-:W1:Y:S02]  /*3070*/  SYNCS.PHASECHK.TRANS64.TRYWAIT P0, [UR5], R3 ;  /* 0x00000003ff0075a7 */ /* 0x000e640008001105 */
[----:B-1----:R-:W-:Y:S05]  /*3080*/  @!P0 BRA `(.L_x_46) ;  /* 0x0000006400b88947 */ /* 0x002fea0003800000 */
.L_x_187:
        /* <DEDUP_REMOVED lines=9> */
.L_x_189:
        /* <DEDUP_REMOVED lines=9> */
.L_x_191:
        /* <DEDUP_REMOVED lines=9> */
.L_x_193:
        /* <DEDUP_REMOVED lines=9> */
.L_x_195:
        /* <DEDUP_REMOVED lines=9> */
.L_x_197:
        /* <DEDUP_REMOVED lines=9> */
.L_x_199:
        /* <DEDUP_REMOVED lines=9> */
.L_x_201:
        /* <DEDUP_REMOVED lines=9> */
.L_x_203:
        /* <DEDUP_REMOVED lines=9> */
.L_x_205:
        /* <DEDUP_REMOVED lines=9> */
.L_x_207:
        /* <DEDUP_REMOVED lines=9> */
.L_x_209:
        /* <DEDUP_REMOVED lines=9> */
.L_x_211:
        /* <DEDUP_REMOVED lines=9> */
.L_x_213:
        /* <DEDUP_REMOVED lines=9> */
.L_x_215:
        /* <DEDUP_REMOVED lines=9> */
.L_x_217:
        /* <DEDUP_REMOVED lines=9> */
.L_x_219:
        /* <DEDUP_REMOVED lines=9> */
.L_x_221:
        /* <DEDUP_REMOVED lines=9> */
.L_x_223:
        /* <DEDUP_REMOVED lines=9> */
.L_x_225:
        /* <DEDUP_REMOVED lines=9> */
.L_x_227:
        /* <DEDUP_REMOVED lines=9> */
.L_x_229:
        /* <DEDUP_REMOVED lines=9> */
.L_x_231:
        /* <DEDUP_REMOVED lines=9> */
.L_x_233:
        /* <DEDUP_REMOVED lines=9> */
.L_x_235:
        /* <DEDUP_REMOVED lines=9> */
.L_x_237:
        /* <DEDUP_REMOVED lines=9> */
.L_x_239:
        /* <DEDUP_REMOVED lines=9> */
.L_x_241:
        /* <DEDUP_REMOVED lines=9> */
.L_x_243:
        /* <DEDUP_REMOVED lines=9> */
.L_x_245:
        /* <DEDUP_REMOVED lines=9> */
.L_x_247:
        /* <DEDUP_REMOVED lines=9> */
.L_x_249:
        /* <DEDUP_REMOVED lines=9> */
.L_x_251:
        /* <DEDUP_REMOVED lines=9> */
.L_x_253:
        /* <DEDUP_REMOVED lines=9> */
.L_x_255:
        /* <DEDUP_REMOVED lines=9> */
.L_x_257:
        /* <DEDUP_REMOVED lines=9> */
.L_x_259:
        /* <DEDUP_REMOVED lines=9> */
.L_x_261:
        /* <DEDUP_REMOVED lines=9> */
.L_x_263:
        /* <DEDUP_REMOVED lines=9> */
.L_x_265:
        /* <DEDUP_REMOVED lines=9> */
.L_x_267:
        /* <DEDUP_REMOVED lines=9> */
.L_x_269:
        /* <DEDUP_REMOVED lines=9> */
.L_x_271:
        /* <DEDUP_REMOVED lines=9> */
.L_x_273:
        /* <DEDUP_REMOVED lines=9> */
.L_x_275:
        /* <DEDUP_REMOVED lines=9> */
.L_x_277:
        /* <DEDUP_REMOVED lines=9> */
.L_x_279:
        /* <DEDUP_REMOVED lines=9> */
.L_x_281:
        /* <DEDUP_REMOVED lines=9> */
.L_x_283:
        /* <DEDUP_REMOVED lines=9> */
.L_x_285:
        /* <DEDUP_REMOVED lines=9> */
.L_x_287:
        /* <DEDUP_REMOVED lines=9> */
.L_x_289:
        /* <DEDUP_REMOVED lines=9> */
.L_x_291:
        /* <DEDUP_REMOVED lines=9> */
.L_x_293:
        /* <DEDUP_REMOVED lines=9> */
.L_x_295:
        /* <DEDUP_REMOVED lines=9> */
.L_x_297:
        /* <DEDUP_REMOVED lines=9> */
.L_x_299:
        /* <DEDUP_REMOVED lines=9> */
.L_x_301:
        /* <DEDUP_REMOVED lines=9> */
.L_x_303:
        /* <DEDUP_REMOVED lines=9> */
.L_x_305:
        /* <DEDUP_REMOVED lines=9> */
.L_x_307:
        /* <DEDUP_REMOVED lines=9> */
.L_x_309:
        /* <DEDUP_REMOVED lines=9> */
.L_x_311:
        /* <DEDUP_REMOVED lines=9> */
.L_x_313:
        /* <DEDUP_REMOVED lines=9> */
.L_x_315:
        /* <DEDUP_REMOVED lines=9> */
.L_x_317:
        /* <DEDUP_REMOVED lines=9> */
.L_x_319:
        /* <DEDUP_REMOVED lines=9> */
.L_x_321:
        /* <DEDUP_REMOVED lines=9> */
.L_x_323:
[----:B------:R-:W-:-:S04]  /*56d0*/  UIADD3 UR4, UPT, UPT, UR4, 0x1, URZ ;  /* 0x0000000104047890 */ /* 0x000fc8000fffe0ff */
[----:B------:R-:W-:-:S04]  /*56e0*/  UISETP.NE.AND UP0, UPT, UR4, 0x48, UPT ;  /* 0x000000480400788c */ /* 0x000fc8000bf05270 */
[----:B------:R-:W-:Y:S02]  /*56f0*/  USEL UR5, URZ, 0x1, UP0 ;  /* 0x00000001ff057887 */ /* 0x000fe40008000000 */
[----:B------:R-:W-:-:S04]  /*5700*/  USEL UR4, UR4, URZ, UP0 ;  /* 0x000000ff04047287 */ /* 0x000fc80008000000 */
[----:B------:R-:W-:Y:S01]  /*5710*/  ULEA UR4, UR4, UR7, 0x3 ;  /* 0x0000000704047291 */ /* 0x000fe2000f8e18ff */
[----:B------:R-:W-:-:S04]  /*5720*/  LOP3.LUT R2, R2, UR5, RZ, 0x3c, !PT ;  /* 0x0000000502027c12 */ /* 0x000fc8000f8e3cff */
[----:B------:R-:W-:Y:S01]  /*5730*/  SHF.L.U32 R2, R2, 0x1f, RZ ;  /* 0x0000001f02027819 */ /* 0x000fe200000006ff */
[----:B-1----:R-:W-:-:S07]  /*5740*/  IMAD.U32 R0, RZ, RZ, UR4 ;  /* 0x00000004ff007e24 */ /* 0x002fce000f8e00ff */
.L_x_115:
[----:B-1----:R1:W3:Y:S02]  /*5750*/  SYNCS.PHASECHK.TRANS64.TRYWAIT P0, [R0+URZ], R2 ;  /* 0x00000002000075a7 */ /* 0x0022e400080011ff */
[----:B---3--:R-:W-:Y:S05]  /*5760*/  @!P0 NANOSLEEP.SYNCS 0x989680 ;  /* 0x009896800000895d */ /* 0x008fea0003900000 */
[----:B------:R-:W3:Y:S02]  /*5770*/  @!P0 SYNCS.PHASECHK.TRANS64 P0, [R0+URZ], R2 ;  /* 0x00000002000085a7 */ /* 0x000ee400080010ff */
[----:B--23--:R-:W-:Y:S05]  /*5780*/  @P0 EXIT ;  /* 0x000000000000094d */ /* 0x00cfea0003800000 */
[----:B------:R-:W-:Y:S05]  /*5790*/  BRA `(.L_x_115) ;  /* 0xfffffffc00ec7947 */ /* 0x000fea000383ffff */
.L_x_23:
[----:B------:R-:W2:Y:S02]  /*57a0*/  S2UR UR4, SR_CgaCtaId ;  /* 0x00000000000479c3 */ /* 0x000ea40000008800 */
[----:B--2---:R-:W-:-:S04]  /*57b0*/  UISETP.NE.AND UP0, UPT, UR4, URZ, UPT ;  /* 0x000000ff0400728c */ /* 0x004fc8000bf05270 */
[----:B------:R-:W-:-:S09]  /*57c0*/  UISETP.NE.OR UP0, UPT, UR18, 0x1, UP0 ;  /* 0x000000011200788c */ /* 0x000fd20008705670 */
[----:B------:R-:W-:Y:S05]  /*57d0*/  BRA.U UP0, `(.L_x_116) ;  /* 0x00000005004c7547 */ /* 0x000fea000b800000 */
[----:B------:R-:W2:Y:S01]  /*57e0*/  S2UR UR5, SR_CgaCtaId ;  /* 0x00000000000579c3 */ /* 0x000ea20000008800 */
[----:B------:R-:W-:Y:S01]  /*57f0*/  UMOV UR4, 0x400 ;  /* 0x0000040000047882 */ /* 0x000fe20000000000 */
[----:B------:R-:W-:Y:S01]  /*5800*/  ISETP.GE.U32.AND P2, PT, R0, 0x2, PT ;  /* 0x000000020000780c */ /* 0x000fe20003f46070 */
[----:B------:R-:W-:Y:S01]  /*5810*/  IMAD.MOV.U32 R12, RZ, RZ, 0x1 ;  /* 0x00000001ff0c7424 */ /* 0x000fe200078e00ff */
[----:B------:R-:W-:Y:S02]  /*5820*/  CS2R R10, SRZ ;  /* 0x00000000000a7805 */ /* 0x000fe4000001ff00 */
[----:B------:R-:W-:Y:S01]  /*5830*/  CS2R R8, SRZ ;  /* 0x0000000000087805 */ /* 0x000fe2000001ff00 */
[----:B--2---:R-:W-:-:S03]  /*5840*/  ULEA UR6, UR5, UR4, 0x18 ;  /* 0x0000000405067291 */ /* 0x004fc6000f8ec0ff */
[----:B------:R-:W-:-:S09]  /*5850*/  UMOV UR5, URZ ;  /* 0x000000ff00057c82 */ /* 0x000fd20008000000 */
.L_x_120:
[----:B------:R-:W-:Y:S02]  /*5860*/  LEA R2, R8, UR6, 0x3 ;  /* 0x0000000608027c11 */ /* 0x000fe4000f8e18ff */
[----:B------:R-:W-:-:S03]  /*5870*/  SHF.L.U32 R4, R9, 0x1f, RZ ;  /* 0x0000001f09047819 */ /* 0x000fc600000006ff */
[----:B------:R-:W-:Y:S01]  /*5880*/  VIADD R5, R2, 0x520 ;  /* 0x0000052002057836 */ /* 0x000fe20000000000 */
[----:B------:R-:W2:Y:S02]  /*5890*/  SYNCS.PHASECHK.TRANS64.TRYWAIT P0, [R2+URZ+0x510], R4 ;  /* 0x00051004020075a7 */ /* 0x000ea400080011ff */
[----:B--2---:R-:W-:Y:S05]  /*58a0*/  @!P0 BRA `(.L_x_117) ;  /* 0x0000005800288947 */ /* 0x004fea0003800000 */
.L_x_324:
[----:B------:R-:W-:Y:S01]  /*58b0*/  ULEA UR4, UR5, UR6, 0x3 ;  /* 0x0000000605047291 */ /* 0x000fe2000f8e18ff */
[----:B--2---:R-:W-:Y:S01]  /*58c0*/  PRMT R2, RZ, 0x654, R5 ;  /* 0x00000654ff027816 */ /* 0x004fe20000000005 */
[----:B------:R-:W-:Y:S01]  /*58d0*/  @!P2 IMAD.MOV.U32 R4, RZ, RZ, 0x10 ;  /* 0x00000010ff04a424 */ /* 0x000fe200078e00ff */
[----:B------:R-:W-:Y:S01]  /*58e0*/  SHF.L.U32 R5, R12, 0x1f, RZ ;  /* 0x0000001f0c057819 */ /* 0x000fe200000006ff */
[----:B------:R-:W-:Y:S01]  /*58f0*/  UIADD3 UR7, UPT, UPT, UR4, 0x4b0, URZ ;  /* 0x000004b004077890 */ /* 0x000fe2000fffe0ff */
[----:B------:R2:W-:Y:S05]  /*5900*/  SYNCS.ARRIVE.TRANS64.RED.A1T0 RZ, [R2+URZ], RZ ;  /* 0x000000ff02ff79a7 */ /* 0x0005ea00081004ff */
[----:B------:R-:W-:Y:S01]  /*5910*/  IMAD.U32 R6, RZ, RZ, UR7 ;  /* 0x00000007ff067e24 */ /* 0x000fe2000f8e00ff */
[----:B------:R-:W3:Y:S04]  /*5920*/  SYNCS.PHASECHK.TRANS64.TRYWAIT P0, [UR4+0x4c0], R5 ;  /* 0x0004c005ff0075a7 */ /* 0x000ee80008001104 */
[----:B------:R-:W-:Y:S01]  /*5930*/  PRMT R6, R0, 0x654, R6 ;  /* 0x0000065400067816 */ /* 0x000fe20000000006 */
[----:B--23--:R-:W-:Y:S06]  /*5940*/  @!P0 BRA `(.L_x_118) ;  /* 0x0000005800148947 */ /* 0x00cfec0003800000 */
.L_x_326:
[----:B------:R-:W-:Y:S01]  /*5950*/  ULEA UR8, UR5, UR6, 0x4 ;  /* 0x0000000605087291 */ /* 0x000fe2000f8e20ff */
[----:B------:R-:W-:Y:S01]  /*5960*/  SEL R3, R6, R3, !P2 ;  /* 0x0000000306037207 */ /* 0x000fe20005000000 */
[----:B------:R-:W-:Y:S01]  /*5970*/  UIADD3 UR9, UPT, UPT, UR4, 0x4b0, URZ ;  /* 0x000004b004097890 */ /* 0x000fe2000fffe0ff */
[----:B--2---:R-:W-:Y:S01]  /*5980*/  LEA R2, R11, UR6, 0x3 ;  /* 0x000000060b027c11 */ /* 0x004fe2000f8e18ff */
[----:B------:R-:W-:Y:S01]  /*5990*/  UIADD3 UR8, UPT, UPT, UR8, 0x540, URZ ;  /* 0x0000054008087890 */ /* 0x000fe2000fffe0ff */
[----:B------:R2:W-:Y:S01]  /*59a0*/  @!P2 SYNCS.ARRIVE.TRANS64.RED RZ, [R3+URZ], R4 ;  /* 0x0000000403ffa9a7 */ /* 0x0005e200080004ff */
[----:B------:R-:W-:Y:S01]  /*59b0*/  UIADD3 UR4, UPT, UPT, UR5, 0x1, URZ ;  /* 0x0000000105047890 */ /* 0x000fe2000fffe0ff */
[----:B------:R-:W-:-:S03]  /*59c0*/  VIADD R8, R8, 0x1 ;  /* 0x0000000108087836 */ /* 0x000fc60000000000 */
[----:B------:R-:W-:Y:S02]  /*59d0*/  UISETP.NE.AND UP0, UPT, UR4, 0x2, UPT ;  /* 0x000000020400788c */ /* 0x000fe4000bf05270 */
[----:B------:R-:W-:Y:S01]  /*59e0*/  ISETP.NE.AND P0, PT, R8, 0x2, PT ;  /* 0x000000020800780c */ /* 0x000fe20003f05270 */
[----:B------:R-:W-:Y:S06]  /*59f0*/  UGETNEXTWORKID.BROADCAST [UR8], [UR9] ;  /* 0x00000000080073ca */ /* 0x000fec0008000100 */
[----:B------:R-:W-:Y:S02]  /*5a00*/  USEL UR7, URZ, 0x1, UP0 ;  /* 0x00000001ff077887 */ /* 0x000fe40008000000 */
[----:B------:R-:W-:-:S04]  /*5a10*/  USEL UR5, UR4, URZ, UP0 ;  /* 0x000000ff04057287 */ /* 0x000fc80008000000 */
[----:B------:R-:W-:Y:S02]  /*5a20*/  LOP3.LUT R12, R12, UR7, RZ, 0x3c, !PT ;  /* 0x000000070c0c7c12 */ /* 0x000fe4000f8e3cff */
[----:B--2---:R-:W-:-:S04]  /*5a30*/  SHF.L.U32 R4, R10, 0x1f, RZ ;  /* 0x0000001f0a047819 */ /* 0x004fc800000006ff */
[----:B------:R-:W2:Y:S02]  /*5a40*/  SYNCS.PHASECHK.TRANS64.TRYWAIT P1, [R2+URZ+0x4b0], R4 ;  /* 0x0004b004020075a7 */ /* 0x000ea400080211ff */
[----:B--2---:R-:W-:Y:S05]  /*5a50*/  @!P1 BRA `(.L_x_119) ;  /* 0x0000005400e89947 */ /* 0x004fea0003800000 */
.L_x_327:
[C---:B--2---:R-:W-:Y:S01]  /*5a60*/  LEA R4, R11.reuse, UR6, 0x4 ;  /* 0x000000060b047c11 */ /* 0x044fe2000f8e20ff */
[----:B------:R-:W-:Y:S01]  /*5a70*/  VIADD R2, R2, 0x4c0 ;  /* 0x000004c002027836 */ /* 0x000fe20000000000 */
[----:B------:R-:W-:Y:S01]  /*5a80*/  SEL R8, R8, RZ, P0 ;  /* 0x000000ff08087207 */ /* 0x000fe20000000000 */
[----:B------:R-:W-:-:S03]  /*5a90*/  VIADD R11, R11, 0x1 ;  /* 0x000000010b0b7836 */ /* 0x000fc60000000000 */
[----:B------:R-:W2:Y:S01]  /*5aa0*/  LDS.128 R4, [R4+0x540] ;  /* 0x0005400004047984 */ /* 0x000ea20000000c00 */
[----:B------:R-:W-:Y:S02]  /*5ab0*/  PRMT R2, RZ, 0x654, R2 ;  /* 0x00000654ff027816 */ /* 0x000fe40000000002 */
[C---:B------:R-:W-:Y:S01]  /*5ac0*/  ISETP.NE.AND P1, PT, R11.reuse, 0x2, PT ;  /* 0x000000020b00780c */ /* 0x040fe20003f25270 */
[----:B------:R-:W-:Y:S01]  /*5ad0*/  @!PT LDS RZ, [RZ] ;  /* 0x00000000fffff984 */ /* 0x000fe20000000800 */
[----:B------:R-:W-:Y:S01]  /*5ae0*/  @!PT LDS RZ, [RZ] ;  /* 0x00000000fffff984 */ /* 0x000fe20000000800 */
[----:B------:R-:W-:Y:S01]  /*5af0*/  @!PT LDS RZ, [RZ] ;  /* 0x00000000fffff984 */ /* 0x000fe20000000800 */
[----:B------:R-:W-:Y:S01]  /*5b00*/  @!PT LDS RZ, [RZ] ;  /* 0x00000000fffff984 */ /* 0x000fe20000000800 */
[----:B------:R3:W-:Y:S06]  /*5b10*/  MEMBAR.ALL.CTA ;  /* 0x0000000000007992 */ /* 0x0007ec0000008000 */
[----:B---3--:R-:W3:Y:S01]  /*5b20*/  FENCE.VIEW.ASYNC.S ;  /* 0x00000000000073c6 */ /* 0x008ee20000000000 */
[----:B------:R-:W-:Y:S01]  /*5b30*/  SEL R11, R11, RZ, P1 ;  /* 0x000000ff0b0b7207 */ /* 0x000fe20000800000 */
[----:B---3--:R3:W-:Y:S01]  /*5b40*/  SYNCS.ARRIVE.TRANS64.RED.A1T0 RZ, [R2+URZ], RZ ;  /* 0x000000ff02ff79a7 */ /* 0x0087e200081004ff */
[----:B--2---:R-:W-:-:S02]  /*5b50*/  LOP3.LUT P3, RZ, R6, 0x1, RZ, 0xc0, !PT ;  /* 0x0000000106ff7812 */ /* 0x004fc4000786c0ff */
[----:B------:R-:W-:-:S04]  /*5b60*/  SEL R4, RZ, 0x1, P1 ;  /* 0x00000001ff047807 */ /* 0x000fc80000800000 */
[----:B------:R-:W-:Y:S02]  /*5b70*/  LOP3.LUT R10, R10, R4, RZ, 0x3c, !PT ;  /* 0x000000040a0a7212 */ /* 0x000fe400078e3cff */
[----:B---3--:R-:W-:-:S04]  /*5b80*/  SEL R2, RZ, 0x1, P0 ;  /* 0x00000001ff027807 */ /* 0x008fc80000000000 */
[----:B------:R-:W-:Y:S01]  /*5b90*/  LOP3.LUT R9, R9, R2, RZ, 0x3c, !PT ;  /* 0x0000000209097212 */ /* 0x000fe200078e3cff */
[----:B------:R-:W-:Y:S06]  /*5ba0*/  @P3 BRA `(.L_x_120) ;  /* 0xfffffffc002c3947 */ /* 0x000fec000383ffff */
[----:B------:R-:W-:Y:S01]  /*5bb0*/  ULEA UR4, UR5, UR6, 0x3 ;  /* 0x0000000605047291 */ /* 0x000fe2000f8e18ff */
[----:B------:R-:W-:-:S08]  /*5bc0*/  SHF.L.U32 R2, R12, 0x1f, RZ ;  /* 0x0000001f0c027819 */ /* 0x000fd000000006ff */
[----:B------:R-:W2:Y:S02]  /*5bd0*/  SYNCS.PHASECHK.TRANS64 P0, [UR4+0x4c0], R2 ;  /* 0x0004c002ff0075a7 */ /* 0x000ea40008001004 */
[----:B--2---:R-:W-:Y:S05]  /*5be0*/  @P0 BRA `(.L_x_121) ;  /* 0x0000000000080947 */ /* 0x004fea0003800000 */
[----:B------:R-:W2:Y:S02]  /*5bf0*/  SYNCS.PHASECHK.TRANS64.TRYWAIT P0, [UR4+0x4c0], R2 ;  /* 0x0004c002ff0075a7 */ /* 0x000ea40008001104 */
[----:B--2---:R-:W-:Y:S05]  /*5c00*/  @!P0 BRA `(.L_x_122) ;  /* 0x0000005400908947 */ /* 0x004fea0003800000 */
.L_x_121:
[----:B------:R-:W-:-:S04]  /*5c10*/  UIADD3 UR7, UPT, UPT, UR5, 0x1, URZ ;  /* 0x0000000105077890 */ /* 0x000fc8000fffe0ff */
[----:B------:R-:W-:-:S04]  /*5c20*/  UISETP.NE.AND UP0, UPT, UR7, 0x2, UPT ;  /* 0x000000020700788c */ /* 0x000fc8000bf05270 */
[----:B------:R-:W-:Y:S02]  /*5c30*/  USEL UR8, URZ, 0x1, UP0 ;  /* 0x00000001ff087887 */ /* 0x000fe40008000000 */
[----:B------:R-:W-:-:S04]  /*5c40*/  USEL UR7, UR7, URZ, UP0 ;  /* 0x000000ff07077287 */ /* 0x000fc80008000000 */
[----:B------:R-:W-:Y:S01]  /*5c50*/  ULEA UR7, UR7, UR6, 0x3 ;  /* 0x0000000607077291 */ /* 0x000fe2000f8e18ff */
[----:B--2---:R-:W-:-:S04]  /*5c60*/  LOP3.LUT R2, R12, UR8, RZ, 0x3c, !PT ;  /* 0x000000080c027c12 */ /* 0x004fc8000f8e3cff */
[----:B------:R-:W-:-:S04]  /*5c70*/  SHF.L.U32 R0, R2, 0x1f, RZ ;  /* 0x0000001f02007819 */ /* 0x000fc800000006ff */
[----:B------:R-:W2:Y:S02]  /*5c80*/  SYNCS.PHASECHK.TRANS64 P0, [UR7+0x4c0], R0 ;  /* 0x0004c000ff0075a7 */ /* 0x000ea40008001007 */
[----:B-12---:R-:W-:Y:S05]  /*5c90*/  @P0 EXIT ;  /* 0x000000000000094d */ /* 0x006fea0003800000 */
[----:B------:R-:W-:Y:S02]  /*5ca0*/  SHF.L.U32 R2, R2, 0x1f, RZ ;  /* 0x0000001f02027819 */ /* 0x000fe400000006ff */
[----:B------:R-:W-:-:S07]  /*5cb0*/  MOV R0, UR7 ;  /* 0x0000000700007c02 */ /* 0x000fce0008000f00 */
.L_x_123:
[----:B-1----:R1:W2:Y:S02]  /*5cc0*/  SYNCS.PHASECHK.TRANS64.TRYWAIT P0, [R0+URZ+0x4c0], R2 ;  /* 0x0004c002000075a7 */ /* 0x0022a400080011ff */
[----:B--2---:R-:W-:Y:S05]  /*5cd0*/  @!P0 NANOSLEEP.SYNCS 0x989680 ;  /* 0x009896800000895d */ /* 0x004fea0003900000 */
[----:B------:R-:W2:Y:S02]  /*5ce0*/  @!P0 SYNCS.PHASECHK.TRANS64 P0, [R0+URZ+0x4c0], R2 ;  /* 0x0004c002000085a7 */ /* 0x000ea400080010ff */
[----:B--2---:R-:W-:Y:S05]  /*5cf0*/  @P0 EXIT ;  /* 0x000000000000094d */ /* 0x004fea0003800000 */
[----:B------:R-:W-:Y:S05]  /*5d00*/  BRA `(.L_x_123) ;  /* 0xfffffffc00ec7947 */ /* 0x000fea000383ffff */
.L_x_116:
[----:B------:R-:W-:Y:S05]  /*5d10*/  BRA.U UP5, `(.L_x_124) ;  /* 0x0000000d05847547 */ /* 0x000fea000b800000 */
[----:B------:R-:W2:Y:S01]  /*5d20*/  S2UR UR7, SR_CgaCtaId ;  /* 0x00000000000779c3 */ /* 0x000ea20000008800 */
[----:B------:R-:W-:Y:S01]  /*5d30*/  UMOV UR4, 0x40 ;  /* 0x0000004000047882 */ /* 0x000fe20000000000 */
[----:B------:R-:W-:Y:S01]  /*5d40*/  NOP ;  /* 0x0000000000007918 */ /* 0x000fe20000000000 */
[----:B------:R-:W-:Y:S01]  /*5d50*/  UMOV UR6, 0x400 ;  /* 0x0000040000067882 */ /* 0x000fe20000000000 */
[----:B--2---:R-:W-:Y:S02]  /*5d60*/  ULEA UR5, UR7, UR4, 0x18 ;  /* 0x0000000407057291 */ /* 0x004fe4000f8ec0ff */
[----:B------:R-:W-:-:S07]  /*5d70*/  ULEA UR6, UR7, UR6, 0x18 ;  /* 0x0000000607067291 */ /* 0x000fce000f8ec0ff */
[----:B------:R-:W2:Y:S02]  /*5d80*/  LDS.U8 R0, [UR5+0x1c] ;  /* 0x00001c05ff007984 */ /* 0x000ea40008000000 */
[----:B--2---:R-:W-:-:S13]  /*5d90*/  ISETP.NE.AND P0, PT, R0, RZ, PT ;  /* 0x000000ff0000720c */ /* 0x004fda0003f05270 */
[----:B------:R-:W-:Y:S05]  /*5da0*/  @P0 BRA `(.L_x_125) ;  /* 0x0000000000580947 */ /* 0x000fea0003800000 */
[----:B------:R-:W-:-:S13]  /*5db0*/  ELECT P0, URZ, PT ;  /* 0x0000000000ff782f */ /* 0x000fda0003800000 */
[----:B------:R-:W-:Y:S05]  /*5dc0*/  @!P0 BRA `(.L_x_126) ;  /* 0x0000000000608947 */ /* 0x000fea0003800000 */
[----:B------:R-:W-:Y:S01]  /*5dd0*/  UMOV UR4, 0x10 ;  /* 0x0000001000047882 */ /* 0x000fe20000000000 */
[----:B------:R-:W-:Y:S01]  /*5de0*/  HFMA2 R0, -RZ, RZ, 0, 5.9604644775390625e-08 ;  /* 0x00000001ff007431 */ /* 0x000fe200000001ff */
[----:B------:R-:W-:-:S03]  /*5df0*/  MOV R3, 0xffff ;  /* 0x0000ffff00037802 */ /* 0x000fc60000000f00 */
[----:B------:R-:W-:Y:S04]  /*5e00*/  DEPBAR.LE SB2, 0x36 ;  /* 0x0000ad800000791a */ /* 0x000fe80000000000 */
[----:B------:R-:W2:Y:S02]  /*5e10*/  UTCATOMSWS.FIND_AND_SET.ALIGN UP0, UR4, UR4 ;  /* 0x00000004000475e3 */ /* 0x000ea40008000800 */
[----:B--2---:R-:W-:Y:S01]  /*5e20*/  MOV R4, UR4 ;  /* 0x0000000400047c02 */ /* 0x004fe20008000f00 */
[----:B------:R-:W-:Y:S06]  /*5e30*/  BRA.U UP0, `(.L_x_127) ;  /* 0x0000000100187547 */ /* 0x000fec000b800000 */
.L_x_128:
[----:B------:R-:W-:Y:S05]  /*5e40*/  NANOSLEEP 0x64 ;  /* 0x000000640000795d */ /* 0x000fea0003800000 */
[----:B------:R-:W-:-:S05]  /*5e50*/  UMOV UR4, 0x10 ;  /* 0x0000001000047882 */ /* 0x000fca0000000000 */
[----:B------:R-:W-:Y:S04]  /*5e60*/  DEPBAR.LE SB2, 0x36 ;  /* 0x0000ad800000791a */ /* 0x000fe80000000000 */
[----:B------:R-:W2:Y:S02]  /*5e70*/  UTCATOMSWS.FIND_AND_SET.ALIGN UP0, UR4, UR4 ;  /* 0x00000004000475e3 */ /* 0x000ea40008000800 */
[----:B--2---:R-:W-:Y:S01]  /*5e80*/  MOV R4, UR4 ;  /* 0x0000000400047c02 */ /* 0x004fe20008000f00 */
[----:B------:R-:W-:Y:S05]  /*5e90*/  BRA.U !UP0, `(.L_x_128) ;  /* 0xfffffffd08e87547 */ /* 0x000fea000b83ffff */
.L_x_127:
[-C--:B------:R-:W-:Y:S02]  /*5ea0*/  SHF.L.U32 R3, R3, R4.reuse, RZ ;  /* 0x0000000403037219 */ /* 0x080fe400000006ff */
[----:B------:R-:W-:Y:S01]  /*5eb0*/  SHF.L.U32 R0, R0, R4, RZ ;  /* 0x0000000400007219 */ /* 0x000fe200000006ff */
[----:B------:R-:W-:Y:S02]  /*5ec0*/  IMAD.SHL.U32 R4, R4, 0x20, RZ ;  /* 0x0000002004047824 */ /* 0x000fe400078e00ff */
[----:B------:R2:W-:Y:S04]  /*5ed0*/  ATOMS.OR RZ, [UR5+0x14], R3 ;  /* 0x00001403ffff798c */ /* 0x0005e8000b000005 */
[----:B------:R2:W-:Y:S04]  /*5ee0*/  ATOMS.OR RZ, [UR5+0x18], R0 ;  /* 0x00001800ffff798c */ /* 0x0005e8000b000005 */
[----:B------:R2:W-:Y:S01]  /*5ef0*/  STS [UR6+0x560], R4 ;  /* 0x00056004ff007988 */ /* 0x0005e20008000806 */
[----:B------:R-:W-:Y:S05]  /*5f00*/  BRA `(.L_x_126) ;  /* 0x0000000000107947 */ /* 0x000fea0003800000 */
.L_x_125:
[----:B------:R-:W-:Y:S02]  /*5f10*/  MOV R0, 0xffffffff ;  /* 0xffffffff00007802 */ /* 0x000fe40000000f00 */
[----:B------:R-:W-:-:S03]  /*5f20*/  MOV R4, 0x5f50 ;  /* 0x00005f5000047802 */ /* 0x000fc60000000f00 */
[----:B------:R2:W-:Y:S04]  /*5f30*/  STS [UR6+0x560], R0 ;  /* 0x00056000ff007988 */ /* 0x0005e80008000806 */
[----:B-12--5:R-:W-:Y:S05]  /*5f40*/  CALL.REL.NOINC `($__internal_1_$__cuda_sm10x_tcgen05_guardrail_trap_phase_invalid_during_alloc) ;  /* 0x0000005800207944 */ /* 0x026fea0003c00000 */
.L_x_126:
[----:B------:R-:W-:Y:S05]  /*5f50*/  WARPSYNC.ALL ;  /* 0x0000000000007948 */ /* 0x000fea0003800000 */
[----:B------:R-:W3:Y:S01]  /*5f60*/  S2UR UR4, SR_CgaCtaId ;  /* 0x00000000000479c3 */ /* 0x000ee20000008800 */
[----:B------:R-:W-:Y:S01]  /*5f70*/  UMOV UR13, 0x400 ;  /* 0x00000400000d7882 */ /* 0x000fe20000000000 */
[----:B------:R-:W-:-:S06]  /*5f80*/  NOP ;  /* 0x0000000000007918 */ /* 0x000fcc0000000000 */
[----:B------:R-:W-:Y:S06]  /*5f90*/  BAR.ARV 0x6, 0xa0 ;  /* 0x0182800000007b1d */ /* 0x000fec0000002000 */
[----:B------:R-:W4:Y:S01]  /*5fa0*/  LDCU UR5, c[0x0][0x38c] ;  /* 0x00007180ff0577ac */ /* 0x000f220008000800 */
[----:B------:R-:W-:Y:S01]  /*5fb0*/  LOP3.LUT R2, R2, 0xffff, RZ, 0xc0, !PT ;  /* 0x0000ffff02027812 */ /* 0x000fe200078ec0ff */
[----:B------:R-:W-:Y:S01]  /*5fc0*/  IMAD.MOV.U32 R11, RZ, RZ, 0x1 ;  /* 0x00000001ff0b7424 */ /* 0x000fe200078e00ff */
[----:B------:R-:W-:Y:S01]  /*5fd0*/  CS2R R8, SRZ ;  /* 0x0000000000087805 */ /* 0x000fe2000001ff00 */
[----:B------:R-:W1:Y:S01]  /*5fe0*/  LDCU UR8, c[0x0][0x38c] ;  /* 0x00007180ff0877ac */ /* 0x000e620008000800 */
[----:B------:R-:W-:Y:S01]  /*5ff0*/  R2UR UR15, R2 ;  /* 0x00000000020f72ca */ /* 0x000fe200000e0000 */
[----:B------:R-:W-:Y:S01]  /*6000*/  IMAD.MOV.U32 R10, RZ, RZ, RZ ;  /* 0x000000ffff0a7224 */ /* 0x000fe200078e00ff */
[----:B------:R-:W-:Y:S01]  /*6010*/  UMOV UR18, URZ ;  /* 0x000000ff00127c82 */ /* 0x000fe20008000000 */
[----:B------:R-:W-:Y:S01]  /*6020*/  UMOV UR10, URZ ;  /* 0x000000ff000a7c82 */ /* 0x000fe20008000000 */
[----:B---3--:R-:W-:Y:S01]  /*6030*/  ULEA UR13, UR4, UR13, 0x18 ;  /* 0x0000000d040d7291 */ /* 0x008fe2000f8ec0ff */
[----:B------:R-:W-:Y:S01]  /*6040*/  UMOV UR20, 0x0 ;  /* 0x0000000000147882 */ /* 0x000fe20000000000 */
[----:B------:R-:W-:-:S02]  /*6050*/  UMOV UR21, 0x4080010 ;  /* 0x0408001000157882 */ /* 0x000fc40000000000 */
[----:B------:R-:W-:Y:S02]  /*6060*/  UIADD3 UR6, UPT, UPT, UR13, 0x2800, URZ ;  /* 0x000028000d067890 */ /* 0x000fe4000fffe0ff */
[----:B------:R-:W-:Y:S02]  /*6070*/  UIADD3 UR7, UPT, UPT, UR13, 0x26800, URZ ;  /* 0x000268000d077890 */ /* 0x000fe4000fffe0ff */
[----:B----4-:R-:W-:Y:S01]  /*6080*/  UIADD3 UR5, UPT, UPT, UR5, 0xf, URZ ;  /* 0x0000000f05057890 */ /* 0x010fe2000fffe0ff */
[----:B--2---:R-:W2:Y:S01]  /*6090*/  LDS R0, [UR13+0x560] ;  /* 0x0005600dff007984 */ /* 0x004ea20008000800 */
[----:B------:R-:W-:Y:S02]  /*60a0*/  USHF.R.U32.HI UR6, URZ, 0x4, UR6 ;  /* 0x00000004ff067899 */ /* 0x000fe40008011606 */
[----:B------:R-:W-:Y:S02]  /*60b0*/  USHF.R.S32.HI UR4, URZ, 0x1f, UR5 ;  /* 0x0000001fff047899 */ /* 0x000fe40008011405 */
[----:B------:R-:W-:-:S02]  /*60c0*/  ULOP3.LUT UR6, UR6, 0x3fff, URZ, 0xc0, !UPT ;  /* 0x00003fff06067892 */ /* 0x000fc4000f8ec0ff */
[----:B------:R-:W-:Y:S02]  /*60d0*/  ULEA.HI UR4, UR4, UR5, URZ, 0x4 ;  /* 0x0000000504047291 */ /* 0x000fe4000f8f20ff */
[----:B------:R-:W-:Y:S02]  /*60e0*/  USHF.R.U32.HI UR5, URZ, 0x4, UR7 ;  /* 0x00000004ff057899 */ /* 0x000fe40008011607 */
[----:B------:R-:W-:Y:S02]  /*60f0*/  USHF.R.S32.HI UR22, URZ, 0x4, UR4 ;  /* 0x00000004ff167899 */ /* 0x000fe40008011404 */
[----:B------:R-:W-:Y:S02]  /*6100*/  ULOP3.LUT UR5, UR5, 0x3fff, URZ, 0xc0, !UPT ;  /* 0x00003fff05057892 */ /* 0x000fe4000f8ec0ff */
[----:B------:R-:W-:Y:S02]  /*6110*/  UISETP.LT.AND UP0, UPT, UR22, 0x1, UPT ;  /* 0x000000011600788c */ /* 0x000fe4000bf01270 */
[----:B------:R-:W-:-:S02]  /*6120*/  ULOP3.LUT UR16, UR6, 0x10000, URZ, 0xfc, !UPT ;  /* 0x0001000006107892 */ /* 0x000fc4000f8efcff */
[----:B------:R-:W-:Y:S02]  /*6130*/  USEL UR23, UR22, 0x1, !UP0 ;  /* 0x0000000116177887 */ /* 0x000fe4000c000000 */
[----:B------:R-:W-:Y:S02]  /*6140*/  ULOP3.LUT UR17, UR5, 0x10000, URZ, 0xfc, !UPT ;  /* 0x0001000005117892 */ /* 0x000fe4000f8efcff */
[----:B------:R-:W-:Y:S02]  /*6150*/  UIADD3 UR23, UPT, UPT, -UR23, URZ, URZ ;  /* 0x000000ff17177290 */ /* 0x000fe4000fffe1ff */
[----:B-1----:R-:W-:Y:S01]  /*6160*/  UISETP.GE.AND UP4, UPT, UR8, 0x1, UPT ;  /* 0x000000010800788c */ /* 0x002fe2000bf86270 */
[----:B--2---:R-:W-:-:S15]  /*6170*/  R2UR UR24, R0 ;  /* 0x00000000001872ca */ /* 0x004fde00000e0000 */
.L_x_135:
[----:B------:R-:W-:Y:S02]  /*6180*/  LEA R0, R10, UR13, 0x3 ;  /* 0x0000000d0a007c11 */ /* 0x000fe4000f8e18ff */
[----:B------:R-:W-:Y:S02]  /*6190*/  SHF.L.U32 R2, R9, 0x1f, RZ ;  /* 0x0000001f09027819 */ /* 0x000fe400000006ff */
[----:B------:R-:W-:Y:S01]  /*61a0*/  PLOP3.LUT P0, PT, PT, PT, UP4, 0x80, 0x8 ;  /* 0x000000000008781c */ /* 0x000fe20003f0f048 */
[----:B------:R-:W-:Y:S01]  /*61b0*/  VIADD R3, R0, 0x4c0 ;  /* 0x000004c000037836 */ /* 0x000fe20000000000 */
[----:B-1----:R-:W1:Y:S02]  /*61c0*/  SYNCS.PHASECHK.TRANS64.TRYWAIT P1, [R0+URZ+0x4b0], R2 ;  /* 0x0004b002000075a7 */ /* 0x002e6400080211ff */
[----:B-1-3--:R-:W-:Y:S09]  /*61d0*/  @!P1 BRA `(.L_x_129) ;  /* 0x0000005000349947 */ /* 0x00aff20003800000 */
.L_x_329:
[----:B------:R-:W-:Y:S01]  /*61e0*/  LEA R4, R10, UR13, 0x4 ;  /* 0x0000000d0a047c11 */ /* 0x000fe2000f8e20ff */
[----:B------:R-:W-:Y:S01]  /*61f0*/  @UP4 ULEA UR4, UR10, UR13, 0x3 ;  /* 0x0000000d0a044291 */ /* 0x000fe2000f8e18ff */
[----:B------:R-:W-:Y:S01]  /*6200*/  PLOP3.LUT P2, PT, PT, PT, PT, 0x80, 0x8 ;  /* 0x000000000008781c */ /* 0x000fe20003f4f070 */
[----:B------:R-:W-:Y:S01]  /*6210*/  ULEA UR19, UR18, UR13, 0x3 ;  /* 0x0000000d12137291 */ /* 0x000fe2000f8e18ff */
[----:B------:R-:W-:Y:S02]  /*6220*/  PRMT R3, RZ, 0x654, R3 ;  /* 0x00000654ff037816 */ /* 0x000fe40000000003 */
[----:B------:R-:W2:Y:S01]  /*6230*/  LDS.128 R4, [R4+0x540] ;  /* 0x0005400004047984 */ /* 0x000ea20000000c00 */
[----:B-1----:R-:W-:Y:S02]  /*6240*/  @P0 SHF.L.U32 R2, R8, 0x1f, RZ ;  /* 0x0000001f08020819 */ /* 0x002fe400000006ff */
[----:B------:R-:W-:Y:S01]  /*6250*/  SHF.L.U32 R0, R11, 0x1f, RZ ;  /* 0x0000001f0b007819 */ /* 0x000fe200000006ff */
[----:B------:R-:W-:Y:S01]  /*6260*/  @!PT LDS RZ, [RZ] ;  /* 0x00000000fffff984 */ /* 0x000fe20000000800 */
[----:B------:R-:W-:Y:S01]  /*6270*/  @!PT LDS RZ, [RZ] ;  /* 0x00000000fffff984 */ /* 0x000fe20000000800 */
[----:B------:R-:W-:Y:S01]  /*6280*/  @!PT LDS RZ, [RZ] ;  /* 0x00000000fffff984 */ /* 0x000fe20000000800 */
[----:B------:R-:W-:Y:S01]  /*6290*/  @!PT LDS RZ, [RZ] ;  /* 0x00000000fffff984 */ /* 0x000fe20000000800 */
[----:B------:R1:W-:Y:S06]  /*62a0*/  MEMBAR.ALL.CTA ;  /* 0x0000000000007992 */ /* 0x0003ec0000008000 */
[----:B-1----:R-:W1:Y:S02]  /*62b0*/  FENCE.VIEW.ASYNC.S ;  /* 0x00000000000073c6 */ /* 0x002e640000000000 */
[----:B-1----:R1:W-:Y:S01]  /*62c0*/  SYNCS.ARRIVE.TRANS64.RED.A1T0 RZ, [R3+URZ], RZ ;  /* 0x000000ff03ff79a7 */ /* 0x0023e200081004ff */
[----:B------:R1:W3:Y:S01]  /*62d0*/  @P0 SYNCS.PHASECHK.TRANS64.TRYWAIT P2, [UR4], R2 ;  /* 0x00000002ff0005a7 */ /* 0x0002e20008041104 */
[----:B--2---:R-:W-:Y:S01]  /*62e0*/  LOP3.LUT P1, RZ, R6, 0x1, RZ, 0xc0, !PT ;  /* 0x0000000106ff7812 */ /* 0x004fe2000782c0ff */
[----:B------:R-:W2:Y:S02]  /*62f0*/  SYNCS.PHASECHK.TRANS64.TRYWAIT P0, [UR19+0x4f0], R0 ;  /* 0x0004f000ff0075a7 */ /* 0x000ea40008001113 */
[----:B-123--:R-:W-:Y:S10]  /*6300*/  @!P0 BRA `(.L_x_130) ;  /* 0x0000004c00fc8947 */ /* 0x00eff40003800000 */
.L_x_331:
[----:B------:R-:W-:Y:S01]  /*6310*/  IADD3 R10, PT, PT, R10, 0x1, RZ ;  /* 0x000000010a0a7810 */ /* 0x000fe20007ffe0ff */
[----:B------:R-:W-:Y:S06]  /*6320*/  BRA.U !UP4, `(.L_x_131) ;  /* 0x000000010ca07547 */ /* 0x000fec000b800000 */
[----:B------:R-:W-:Y:S02]  /*6330*/  ULEA.HI UR4, UR18, UR18, URZ, 0x1 ;  /* 0x0000001212047291 */ /* 0x000fe4000f8f08ff */
[----:B------:R-:W-:Y:S02]  /*6340*/  UPLOP3.LUT UP2, UPT, UPT, UPT, UPT, 0x40, 0x4 ;  /* 0x000000000004789c */ /* 0x000fe40003f4e870 */
[----:B------:R-:W-:Y:S02]  /*6350*/  USHF.L.U32 UR5, UR4, 0x4, URZ ;  /* 0x0000000404057899 */ /* 0x000fe400080006ff */
[----:B------:R-:W-:Y:S02]  /*6360*/  ULOP3.LUT UR14, UR4, 0xffe, URZ, 0xc0, !UPT ;  /* 0x00000ffe040e7892 */ /* 0x000fe4000f8ec0ff */
[----:B------:R-:W-:Y:S02]  /*6370*/  ULOP3.LUT UR4, UR5, 0xffffffe0, URZ, 0xc0, !UPT ;  /* 0xffffffe005047892 */ /* 0x000fe4000f8ec0ff */
[----:B------:R-:W-:-:S02]  /*6380*/  UIADD3 UR14, UPT, UPT, -UR14, UR18, URZ ;  /* 0x000000120e0e7290 */ /* 0x000fc4000fffe1ff */
[----:B------:R-:W-:Y:S01]  /*6390*/  UIADD3 UR4, UPT, UPT, UR24, UR4, URZ ;  /* 0x0000000418047290 */ /* 0x000fe2000fffe0ff */
[----:B------:R-:W-:Y:S01]  /*63a0*/  UMOV UR12, UR23 ;  /* 0x00000017000c7c82 */ /* 0x000fe20008000000 */
[----:B------:R-:W-:Y:S02]  /*63b0*/  UMOV UR11, UR22 ;  /* 0x00000016000b7c82 */ /* 0x000fe40008000000 */
[----:B------:R-:W-:Y:S01]  /*63c0*/  ULEA UR14, UR14, UR4, 0x14 ;  /* 0x000000040e0e7291 */ /* 0x000fe2000f8ea0ff */
[----:B------:R-:W-:-:S11]  /*63d0*/  UMOV UR5, UR10 ;  /* 0x0000000a00057c82 */ /* 0x000fd60008000000 */
.L_x_134:
[----:B------:R-:W-:Y:S02]  /*63e0*/  UIADD3 UR12, UPT, UPT, UR12, 0x1, URZ ;  /* 0x000000010c0c7890 */ /* 0x000fe4000fffe0ff */
[----:B--2---:R-:W-:Y:S02]  /*63f0*/  ULEA UR6, UR5, UR13, 0x3 ;  /* 0x0000000d05067291 */ /* 0x004fe4000f8e18ff */
[----:B------:R-:W-:Y:S01]  /*6400*/  UISETP.NE.AND UP3, UPT, UR12, URZ, UPT ;  /* 0x000000ff0c00728c */ /* 0x000fe2000bf65270 */
[----:B---3--:R-:W-:Y:S10]  /*6410*/  @P2 BRA `(.L_x_132) ;  /* 0x00000000000c2947 */ /* 0x008ff40003800000 */
[----:B-1----:R-:W-:Y:S04]  /*6420*/  SHF.L.U32 R2, R8, 0x1f, RZ ;  /* 0x0000001f08027819 */ /* 0x002fe800000006ff */
[----:B------:R-:W1:Y:S02]  /*6430*/  SYNCS.PHASECHK.TRANS64.TRYWAIT P0, [UR6], R2 ;  /* 0x00000002ff0075a7 */ /* 0x000e640008001106 */
[----:B-1----:R-:W-:Y:S05]  /*6440*/  @!P0 BRA `(.L_x_133) ;  /* 0x0000004c00c48947 */ /* 0x002fea0003800000 */
.L_x_132:
[----:B------:R-:W-:Y:S01]  /*6450*/  UISETP.NE.AND UP0, UPT, UR11, 0x1, UPT ;  /* 0x000000010b00788c */ /* 0x000fe2000bf05270 */
[----:B------:R-:W-:Y:S01]  /*6460*/  PLOP3.LUT P2, PT, PT, PT, PT, 0x80, 0x8 ;  /* 0x000000000008781c */ /* 0x000fe20003f4f070 */
[----:B------:R-:W-:Y:S02]  /*6470*/  UIADD3 UR4, UPT, UPT, UR5, 0x1, URZ ;  /* 0x0000000105047890 */ /* 0x000fe4000fffe0ff */
[----:B------:R-:W-:Y:S02]  /*6480*/  ULEA UR8, UR5, UR17, 0x6 ;  /* 0x0000001105087291 */ /* 0x000fe4000f8e30ff */
[----:B------:R-:W-:Y:S01]  /*6490*/  UISETP.NE.AND UP1, UPT, UR4, 0x48, UPT ;  /* 0x000000480400788c */ /* 0x000fe2000bf25270 */
[----:B------:R-:W-:Y:S01]  /*64a0*/  PLOP3.LUT P0, PT, PT, PT, UP0, 0x80, 0x8 ;  /* 0x000000000008781c */ /* 0x000fe20003f0f008 */
[----:B------:R-:W-:Y:S02]  /*64b0*/  UIADD3 UR11, UPT, UPT, UR11, -0x1, URZ ;  /* 0xffffffff0b0b7890 */ /* 0x000fe4000fffe0ff */
[----:B------:R-:W-:Y:S02]  /*64c0*/  USEL UR7, URZ, 0x1, UP1 ;  /* 0x00000001ff077887 */ /* 0x000fe40008800000 */
[----:B------:R-:W-:Y:S01]  /*64d0*/  USEL UR10, UR4, URZ, UP1 ;  /* 0x000000ff040a7287 */ /* 0x000fe20008800000 */
[----:B------:R-:W-:Y:S03]  /*64e0*/  UMOV UR9, 0xc0004010 ;  /* 0xc000401000097882 */ /* 0x000fe60000000000 */
[----:B------:R-:W-:Y:S01]  /*64f0*/  @UP0 ULEA UR4, UR10, UR13, 0x3 ;  /* 0x0000000d0a040291 */ /* 0x000fe2000f8e18ff */
[----:B------:R-:W-:Y:S01]  /*6500*/  LOP3.LUT R8, R8, UR7, RZ, 0x3c, !PT ;  /* 0x0000000708087c12 */ /* 0x000fe2000f8e3cff */
[----:B------:R-:W-:Y:S03]  /*6510*/  UMOV UR7, 0xc0004010 ;  /* 0xc000401000077882 */ /* 0x000fe60000000000 */
[----:B-1----:R-:W-:Y:S04]  /*6520*/  @P0 SHF.L.U32 R0, R8, 0x1f, RZ ;  /* 0x0000001f08000819 */ /* 0x002fe800000006ff */
[----:B------:R2:W3:Y:S01]  /*6530*/  @P0 SYNCS.PHASECHK.TRANS64.TRYWAIT P2, [UR4], R0 ;  /* 0x00000000ff0005a7 */ /* 0x0004e20008041104 */
[----:B------:R-:W-:Y:S02]  /*6540*/  UIADD3 UR4, UPT, UPT, UR6, 0x240, URZ ;  /* 0x0000024006047890 */ /* 0x000fe4000fffe0ff */
[----:B------:R-:W-:Y:S03]  /*6550*/  ULEA UR6, UR5, UR16, 0x7 ;  /* 0x0000001005067291 */ /* 0x000fe6000f8e38ff */
[----:B------:R-:W-:Y:S06]  /*6560*/  UMOV UR5, UR10 ;  /* 0x0000000a00057c82 */ /* 0x000fec0008000000 */
[----:B------:R2:W-:Y:S01]  /*6570*/  UTCHMMA gdesc[UR6], gdesc[UR8], tmem[UR14], tmem[UR20], idesc[UR21], UP2 ;  /* 0x00ff1408060075ea */ /* 0x0005e2000900000e */
[----:B------:R-:W-:Y:S01]  /*6580*/  UPLOP3.LUT UP2, UPT, UPT, UPT, UPT, 0x80, 0x8 ;  /* 0x000000000008789c */ /* 0x000fe20003f4f070 */
[----:B------:R2:W-:Y:S01]  /*6590*/  UTCBAR.MULTICAST [UR4], URZ, UR15 ;  /* 0x000000ff040073e9 */ /* 0x0005e2000800080f */
[----:B------:R-:W-:Y:S09]  /*65a0*/  BRA.U UP3, `(.L_x_134) ;  /* 0xfffffffd038c7547 */ /* 0x000ff2000b83ffff */
.L_x_131:
[----:B--2---:R-:W-:Y:S01]  /*65b0*/  UIADD3 UR4, UPT, UPT, UR18, 0x1, URZ ;  /* 0x0000000112047890 */ /* 0x004fe2000fffe0ff */
[C---:B------:R-:W-:Y:S01]  /*65c0*/  ISETP.NE.AND P0, PT, R10.reuse, 0x2, PT ;  /* 0x000000020a00780c */ /* 0x040fe20003f05270 */
[----:B------:R-:W-:Y:S02]  /*65d0*/  UIADD3 UR5, UPT, UPT, UR19, 0x4d0, URZ ;  /* 0x000004d013057890 */ /* 0x000fe4000fffe0ff */
[----:B------:R-:W-:Y:S01]  /*65e0*/  UISETP.NE.AND UP0, UPT, UR4, 0x4, UPT ;  /* 0x000000040400788c */ /* 0x000fe2000bf05270 */
[----:B-1----:R-:W-:Y:S02]  /*65f0*/  SEL R0, RZ, 0x1, P0 ;  /* 0x00000001ff007807 */ /* 0x002fe40000000000 */
[----:B------:R-:W-:Y:S01]  /*6600*/  SEL R10, R10, RZ, P0 ;  /* 0x000000ff0a0a7207 */ /* 0x000fe20000000000 */
[----:B------:R-:W-:Y:S01]  /*6610*/  USEL UR6, URZ, 0x1, UP0 ;  /* 0x00000001ff067887 */ /* 0x000fe20008000000 */
[----:B------:R-:W-:Y:S01]  /*6620*/  LOP3.LUT R9, R9, R0, RZ, 0x3c, !PT ;  /* 0x0000000009097212 */ /* 0x000fe200078e3cff */
[----:B------:R-:W-:Y:S01]  /*6630*/  USEL UR18, UR4, URZ, UP0 ;  /* 0x000000ff04127287 */ /* 0x000fe20008000000 */
[----:B------:R1:W-:Y:S03]  /*6640*/  UTCBAR [UR5], URZ ;  /* 0x000000ff050073e9 */ /* 0x0003e600080000ff */
[----:B------:R-:W-:Y:S01]  /*6650*/  LOP3.LUT R11, R11, UR6, RZ, 0x3c, !PT ;  /* 0x000000060b0b7c12 */ /* 0x000fe2000f8e3cff */
[----:B------:R-:W-:Y:S07]  /*6660*/  @P1 BRA `(.L_x_135) ;  /* 0xfffffff800c41947 */ /* 0x000fee000383ffff */
[----:B------:R-:W2:Y:S01]  /*6670*/  S2UR UR8, SR_CgaCtaId ;  /* 0x00000000000879c3 */ /* 0x000ea20000008800 */
[----:B------:R-:W-:Y:S01]  /*6680*/  ELECT P0, URZ, PT ;  /* 0x0000000000ff782f */ /* 0x000fe20003800000 */
[----:B------:R-:W-:Y:S01]  /*6690*/  IMAD.MOV.U32 R0, RZ, RZ, 0x1 ;  /* 0x00000001ff007424 */ /* 0x000fe200078e00ff */
[----:B------:R-:W-:Y:S01]  /*66a0*/  UIADD3 UR13, UPT, UPT, UR13, 0x4f0, URZ ;  /* 0x000004f00d0d7890 */ /* 0x000fe2000fffe0ff */
[----:B------:R-:W-:Y:S01]  /*66b0*/  SHF.L.U32 R2, R11, 0x1f, RZ ;  /* 0x0000001f0b027819 */ /* 0x000fe200000006ff */
[----:B------:R-:W-:-:S03]  /*66c0*/  UMOV UR4, 0x40 ;  /* 0x0000004000047882 */ /* 0x000fc60000000000 */
[----:B------:R-:W-:Y:S01]  /*66d0*/  UVIRTCOUNT.DEALLOC.SMPOOL 0x80 ;  /* 0x000000800000784c */ /* 0x000fe20000000000 */
[----:B--2---:R-:W-:Y:S02]  /*66e0*/  ULEA UR8, UR8, UR4, 0x18 ;  /* 0x0000000408087291 */ /* 0x004fe4000f8ec0ff */
[----:B------:R-:W-:-:S07]  /*66f0*/  ULEA UR4, UR18, UR13, 0x3 ;  /* 0x0000000d12047291 */ /* 0x000fce000f8e18ff */
[----:B------:R2:W-:Y:S02]  /*6700*/  @P0 STS.U8 [UR8+0x1c], R0 ;  /* 0x00001c00ff000988 */ /* 0x0005e40008000008 */
[----:B------:R-:W4:Y:S02]  /*6710*/  SYNCS.PHASECHK.TRANS64.TRYWAIT P0, [UR4], R2 ;  /* 0x00000002ff0075a7 */ /* 0x000f240008001104 */
[----:B--2-4-:R-:W-:Y:S05]  /*6720*/  @!P0 BRA `(.L_x_136) ;  /* 0x0000004c00248947 */ /* 0x014fea0003800000 */
.L_x_334:
[----:B------:R-:W-:-:S04]  /*6730*/  UIADD3 UR4, UPT, UPT, UR18, 0x1, URZ ;  /* 0x0000000112047890 */ /* 0x000fc8000fffe0ff */
[----:B------:R-:W-:-:S04]  /*6740*/  UISETP.NE.AND UP0, UPT, UR4, 0x4, UPT ;  /* 0x000000040400788c */ /* 0x000fc8000bf05270 */
[----:B------:R-:W-:Y:S02]  /*6750*/  USEL UR6, URZ, 0x1, UP0 ;  /* 0x00000001ff067887 */ /* 0x000fe40008000000 */
[----:B------:R-:W-:-:S04]  /*6760*/  USEL UR4, UR4, URZ, UP0 ;  /* 0x000000ff04047287 */ /* 0x000fc80008000000 */
[----:B-1----:R-:W-:Y:S01]  /*6770*/  ULEA UR5, UR4, UR13, 0x3 ;  /* 0x0000000d04057291 */ /* 0x002fe2000f8e18ff */
[----:B--2---:R-:W-:-:S04]  /*6780*/  LOP3.LUT R2, R11, UR6, RZ, 0x3c, !PT ;  /* 0x000000060b027c12 */ /* 0x004fc8000f8e3cff */
[----:B------:R-:W-:-:S04]  /*6790*/  SHF.L.U32 R3, R2, 0x1f, RZ ;  /* 0x0000001f02037819 */ /* 0x000fc800000006ff */
[----:B------:R-:W1:Y:S02]  /*67a0*/  SYNCS.PHASECHK.TRANS64.TRYWAIT P0, [UR5], R3 ;  /* 0x00000003ff0075a7 */ /* 0x000e640008001105 */
[----:B-1----:R-:W-:Y:S05]  /*67b0*/  @!P0 BRA `(.L_x_137) ;  /* 0x0000004c00188947 */ /* 0x002fea0003800000 */
.L_x_336:
        /* <DEDUP_REMOVED lines=9> */
.L_x_338:
[----:B------:R-:W-:-:S04]  /*6850*/  UIADD3 UR4, UPT, UPT, UR4, 0x1, URZ ;  /* 0x0000000104047890 */ /* 0x000fc8000fffe0ff */
[----:B------:R-:W-:-:S04]  /*6860*/  UISETP.NE.AND UP0, UPT, UR4, 0x4, UPT ;  /* 0x000000040400788c */ /* 0x000fc8000bf05270 */
[----:B------:R-:W-:Y:S02]  /*6870*/  USEL UR5, URZ, 0x1, UP0 ;  /* 0x00000001ff057887 */ /* 0x000fe40008000000 */
[----:B------:R-:W-:-:S04]  /*6880*/  USEL UR4, UR4, URZ, UP0 ;  /* 0x000000ff04047287 */ /* 0x000fc80008000000 */
[----:B------:R-:W-:Y:S01]  /*6890*/  ULEA UR4, UR4, UR13, 0x3 ;  /* 0x0000000d04047291 */ /* 0x000fe2000f8e18ff */
[----:B------:R-:W-:-:S04]  /*68a0*/  LOP3.LUT R2, R2, UR5, RZ, 0x3c, !PT ;  /* 0x0000000502027c12 */ /* 0x000fc8000f8e3cff */
[----:B------:R-:W-:-:S04]  /*68b0*/  SHF.L.U32 R2, R2, 0x1f, RZ ;  /* 0x0000001f02027819 */ /* 0x000fc800000006ff */
[----:B------:R-:W2:Y:S02]  /*68c0*/  SYNCS.PHASECHK.TRANS64.TRYWAIT P0, [UR4], R2 ;  /* 0x00000002ff0075a7 */ /* 0x000ea40008001104 */
[----:B--2---:R-:W-:Y:S05]  /*68d0*/  @!P0 BRA `(.L_x_139) ;  /* 0x0000004c00008947 */ /* 0x004fea0003800000 */
.L_x_340:
[----:B------:R-:W-:Y:S01]  /*68e0*/  NOP ;  /* 0x0000000000007918 */ /* 0x000fe20000000000 */
[----:B-1----:R-:W1:Y:S01]  /*68f0*/  LDS R0, [UR8+0x14] ;  /* 0x00001408ff007984 */ /* 0x002e620008000800 */
[----:B------:R-:W-:Y:S01]  /*6900*/  ULOP3.LUT UR4, UR24, 0xffff, URZ, 0xc0, !UPT ;  /* 0x0000ffff18047892 */ /* 0x000fe2000f8ec0ff */
[----:B------:R-:W-:Y:S01]  /*6910*/  UMOV UR5, 0xffff ;  /* 0x0000ffff00057882 */ /* 0x000fe20000000000 */
[----:B------:R-:W-:Y:S02]  /*6920*/  UMOV UR6, 0x1 ;  /* 0x0000000100067882 */ /* 0x000fe40000000000 */
[----:B------:R-:W-:-:S04]  /*6930*/  USHF.R.U32.HI UR4, URZ, 0x5, UR4 ;  /* 0x00000005ff047899 */ /* 0x000fc80008011604 */
[----:B------:R-:W-:Y:S02]  /*6940*/  USHF.L.U32 UR5, UR5, UR4, URZ ;  /* 0x0000000405057299 */ /* 0x000fe400080006ff */
[----:B------:R-:W-:-:S04]  /*6950*/  USHF.L.U32 UR4, UR6, UR4, URZ ;  /* 0x0000000406047299 */ /* 0x000fc800080006ff */
[----:B-1----:R-:W-:-:S04]  /*6960*/  LOP3.LUT R0, R0, UR5, RZ, 0xc0, !PT ;  /* 0x0000000500007c12 */ /* 0x002fc8000f8ec0ff */
[----:B------:R-:W-:-:S13]  /*6970*/  ISETP.NE.AND P0, PT, R0, UR5, PT ;  /* 0x0000000500007c0c */ /* 0x000fda000bf05270 */
[----:B------:R-:W-:Y:S05]  /*6980*/  @P0 BRA `(.L_x_140) ;  /* 0x0000000000580947 */ /* 0x000fea0003800000 */
[----:B------:R-:W1:Y:S02]  /*6990*/  LDS R0, [UR8+0x18] ;  /* 0x00001808ff007984 */ /* 0x000e640008000800 */
[----:B-1----:R-:W-:-:S04]  /*69a0*/  LOP3.LUT R0, R0, UR4, RZ, 0xc0, !PT ;  /* 0x0000000400007c12 */ /* 0x002fc8000f8ec0ff */
[----:B------:R-:W-:-:S13]  /*69b0*/  ISETP.NE.AND P0, PT, R0, UR4, PT ;  /* 0x0000000400007c0c */ /* 0x000fda000bf05270 */
[----:B------:R-:W-:Y:S05]  /*69c0*/  @P0 BRA `(.L_x_141) ;  /* 0x00000000003c0947 */ /* 0x000fea0003800000 */
[----:B------:R-:W1:Y:S01]  /*69d0*/  S2R R2, SR_LANEID ;  /* 0x0000000000027919 */ /* 0x000e620000000000 */
[----:B------:R-:W-:-:S06]  /*69e0*/  ULOP3.LUT UR5, URZ, UR5, URZ, 0x33, !UPT ;  /* 0x00000005ff057292 */ /* 0x000fcc000f8e33ff */
[----:B------:R-:W-:-:S04]  /*69f0*/  IMAD.U32 R0, RZ, RZ, UR5 ;  /* 0x00000005ff007e24 */ /* 0x000fc8000f8e00ff */
[----:B------:R2:W4:Y:S02]  /*6a00*/  REDUX UR7, R0 ;  /* 0x00000000000773c4 */ /* 0x0005240000000000 */
[----:B------:R1:W-:Y:S01]  /*6a10*/  UTCATOMSWS.AND URZ, UR5 ;  /* 0x0000000500ff79e3 */ /* 0x0003e20008000000 */
[----:B--2---:R-:W-:Y:S01]  /*6a20*/  LOP3.LUT R0, RZ, UR4, RZ, 0x33, !PT ;  /* 0x00000004ff007c12 */ /* 0x004fe2000f8e33ff */
[----:B------:R-:W-:Y:S02]  /*6a30*/  VOTEU.ANY UR4, UPT, PT ;  /* 0x0000000000047886 */ /* 0x000fe400038e0100 */
[----:B------:R-:W-:Y:S02]  /*6a40*/  UFLO.U32 UR4, UR4 ;  /* 0x00000004000472bd */ /* 0x000fe400080e0000 */
[----:B------:R-:W2:Y:S04]  /*6a50*/  REDUX UR6, R0 ;  /* 0x00000000000673c4 */ /* 0x000ea80000000000 */
[----:B-1----:R-:W-:-:S02]  /*6a60*/  ISETP.EQ.U32.AND P0, PT, R2, UR4, PT ;  /* 0x0000000402007c0c */ /* 0x002fc4000bf02070 */
[----:B----4-:R-:W-:-:S11]  /*6a70*/  MOV R2, UR7 ;  /* 0x0000000700027c02 */ /* 0x010fd60008000f00 */
[----:B------:R1:W-:Y:S01]  /*6a80*/  @P0 ATOMS.AND RZ, [UR8+0x14], R2 ;  /* 0x00001402ffff098c */ /* 0x0003e2000a800008 */
[----:B--2---:R-:W-:-:S05]  /*6a90*/  IMAD.U32 R0, RZ, RZ, UR6 ;  /* 0x00000006ff007e24 */ /* 0x004fca000f8e00ff */
[----:B------:R1:W-:Y:S01]  /*6aa0*/  @P0 ATOMS.AND RZ, [UR8+0x18], R0 ;  /* 0x00001800ffff098c */ /* 0x0003e2000a800008 */
[----:B------:R-:W-:Y:S05]  /*6ab0*/  BRA `(.L_x_142) ;  /* 0x0000000000147947 */ /* 0x000fea0003800000 */
.L_x_141:
[----:B------:R-:W-:Y:S02]  /*6ac0*/  MOV R2, 0x6ae0 ;  /* 0x00006ae000027802 */ /* 0x000fe40000000f00 */
[----:B---3-5:R-:W-:Y:S05]  /*6ad0*/  CALL.REL.NOINC `($__internal_0_$__cuda_sm10x_tcgen05_guardrail_trap_col_being_dealloced_not_returned_by_alloc) ;  /* 0x0000004c00307944 */ /* 0x028fea0003c00000 */
[----:B------:R-:W-:Y:S05]  /*6ae0*/  BRA `(.L_x_142) ;  /* 0x0000000000087947 */ /* 0x000fea0003800000 */
.L_x_140:
[----:B------:R-:W-:Y:S02]  /*6af0*/  MOV R2, 0x6b10 ;  /* 0x00006b1000027802 */ /* 0x000fe40000000f00 */
[----:B---3-5:R-:W-:Y:S05]  /*6b00*/  CALL.REL.NOINC `($__internal_2_$__cuda_sm10x_tcgen05_guardrail_trap_unallocated_columns_being_dealloced) ;  /* 0x0000004c003c7944 */ /* 0x028fea0003c00000 */
.L_x_142:
[----:B------:R-:W-:Y:S01]  /*6b10*/  NOP ;  /* 0x0000000000007918 */ /* 0x000fe20000000000 */
[----:B------:R-:W-:Y:S05]  /*6b20*/  EXIT ;  /* 0x000000000000794d */ /* 0x000fea0003800000 */
.L_x_124:
[----:B------:R-:W-:-:S09]  /*6b30*/  UISETP.NE.OR UP0, UPT, UR18, 0x3, !UP3 ;  /* 0x000000031200788c */ /* 0x000fd2000df05670 */
[----:B------:R-:W-:Y:S05]  /*6b40*/  BRA.U UP0, `(.L_x_143) ;  /* 0x0000000d00807547 */ /* 0x000fea000b800000 */
[----:B------:R-:W2:Y:S01]  /*6b50*/  LDCU.64 UR4, c[0x0][0x888] ;  /* 0x00011100ff0477ac */ /* 0x000ea20008000a00 */
[----:B------:R-:W3:Y:S01]  /*6b60*/  S2UR UR6, SR_CgaCtaId ;  /* 0x00000000000679c3 */ /* 0x000ee20000008800 */
[----:B------:R-:W-:Y:S02]  /*6b70*/  HFMA2 R9, -RZ, RZ, 0, 0 ;  /* 0x00000000ff097431 */ /* 0x000fe400000001ff */
[----:B------:R-:W-:Y:S01]  /*6b80*/  IMAD.MOV.U32 R11, RZ, RZ, 0x1 ;  /* 0x00000001ff0b7424 */ /* 0x000fe200078e00ff */
[----:B------:R-:W4:Y:S01]  /*6b90*/  LDCU UR30, c[0x0][0x370] ;  /* 0x00006e00ff1e77ac */ /* 0x000f220008000800 */
[----:B------:R-:W-:Y:S01]  /*6ba0*/  IMAD.MOV.U32 R10, RZ, RZ, RZ ;  /* 0x000000ffff0a7224 */ /* 0x000fe200078e00ff */
[----:B------:R-:W-:Y:S01]  /*6bb0*/  MOV R8, 0x1000 ;  /* 0x0000100000087802 */ /* 0x000fe20000000f00 */
[----:B------:R-:W1:Y:S01]  /*6bc0*/  LDCU.128 UR32, c[0x0][0xb10] ;  /* 0x00016200ff2077ac */ /* 0x000e620008000c00 */
[----:B------:R-:W4:Y:S01]  /*6bd0*/  LDC.64 R12, c[0x0][0x348] ;  /* 0x0000d200ff0c7b82 */ /* 0x000f220000000a00 */
[----:B------:R-:W1:Y:S01]  /*6be0*/  LDCU UR27, c[0x0][0x374] ;  /* 0x00006e80ff1b77ac */ /* 0x000e620008000800 */
[----:B------:R-:W4:Y:S01]  /*6bf0*/  LDCU.64 UR28, c[0x0][0x890] ;  /* 0x00011200ff1c77ac */ /* 0x000f220008000a00 */
[----:B--2---:R-:W-:Y:S01]  /*6c00*/  UISETP.NE.U32.AND UP0, UPT, UR4, URZ, UPT ;  /* 0x000000ff0400728c */ /* 0x004fe2000bf05070 */
[----:B------:R-:W2:Y:S01]  /*6c10*/  LDCU UR16, c[0x0][0xb0c] ;  /* 0x00016180ff1077ac */ /* 0x000ea20008000800 */
[----:B------:R-:W2:Y:S01]  /*6c20*/  LDCU UR39, c[0x0][0xb20] ;  /* 0x00016400ff2777ac */ /* 0x000ea20008000800 */
[----:B------:R-:W2:Y:S01]  /*6c30*/  LDCU UR4, c[0x0][0xb30] ;  /* 0x00016600ff0477ac */ /* 0x000ea20008000800 */
[----:B------:R-:W-:Y:S01]  /*6c40*/  UMOV UR24, 0x400 ;  /* 0x0000040000187882 */ /* 0x000fe20000000000 */
[----:B-1----:R-:W-:-:S02]  /*6c50*/  UIMAD.WIDE.U32 UR8, UR27, UR35, URZ ;  /* 0x000000231b0872a5 */ /* 0x002fc4000f8e00ff */
[----:B---3--:R-:W-:Y:S02]  /*6c60*/  ULEA UR24, UR6, UR24, 0x18 ;  /* 0x0000001806187291 */ /* 0x008fe4000f8ec0ff */
[----:B----4-:R-:W-:Y:S02]  /*6c70*/  UIMAD.WIDE.U32 UR6, UR30, UR32, URZ ;  /* 0x000000201e0672a5 */ /* 0x010fe4000f8e00ff */
[----:B------:R-:W-:Y:S02]  /*6c80*/  UISETP.NE.U32.AND UP6, UPT, UR28, URZ, UPT ;  /* 0x000000ff1c00728c */ /* 0x000fe4000bfc5070 */
[----:B------:R-:W-:Y:S02]  /*6c90*/  UISETP.NE.AND.EX UP5, UPT, UR5, URZ, UPT, UP0 ;  /* 0x000000ff0500728c */ /* 0x000fe4000bfa5300 */
[----:B------:R-:W-:Y:S01]  /*6ca0*/  UISETP.NE.AND UP0, UPT, UR42, 0x1, UPT ;  /* 0x000000012a00788c */ /* 0x000fe2000bf05270 */
[----:B------:R-:W-:Y:S01]  /*6cb0*/  UMOV UR6, UR7 ;  /* 0x0000000700067c82 */ /* 0x000fe20008000000 */
[----:B------:R-:W-:Y:S01]  /*6cc0*/  UMOV UR31, UR9 ;  /* 0x00000009001f7c82 */ /* 0x000fe20008000000 */
[----:B------:R-:W-:-:S02]  /*6cd0*/  USEL UR38, URZ, 0x1, UP4 ;  /* 0x00000001ff267887 */ /* 0x000fc4000a000000 */
[----:B--2---:R-:W-:Y:S01]  /*6ce0*/  UISETP.NE.AND UP0, UPT, UR16, 0x1, UPT ;  /* 0x000000011000788c */ /* 0x004fe2000bf05270 */
[----:B------:R-:W-:Y:S01]  /*6cf0*/  UMOV UR25, URZ ;  /* 0x000000ff00197c82 */ /* 0x000fe20008000000 */
[----:B------:R-:W-:Y:S02]  /*6d00*/  UPLOP3.LUT UP4, UPT, UPT, UPT, UPT, 0x40, 0x4 ;  /* 0x000000000004789c */ /* 0x000fe40003f8e870 */
[----:B------:R-:W-:Y:S01]  /*6d10*/  UISETP.GE.AND UP2, UPT, UR42, 0x1, UPT ;  /* 0x000000012a00788c */ /* 0x000fe2000bf46270 */
[----:B------:R-:W1:Y:S01]  /*6d20*/  LDCU.64 UR14, c[0x0][0xb28] ;  /* 0x00016500ff0e77ac */ /* 0x000e620008000a00 */
[----:B------:R-:W-:Y:S02]  /*6d30*/  UISETP.NE.AND.EX UP6, UPT, UR29, URZ, UPT, UP6 ;  /* 0x000000ff1d00728c */ /* 0x000fe4000bfc5360 */
[----:B------:R-:W-:Y:S02]  /*6d40*/  USHF.R.U32.HI UR37, URZ, UR33, UR6 ;  /* 0x00000021ff257299 */ /* 0x000fe40008011606 */
[----:B------:R-:W-:-:S02]  /*6d50*/  USHF.R.U32.HI UR31, URZ, UR39, UR31 ;  /* 0x00000027ff1f7299 */ /* 0x000fc4000801161f */
[----:B------:R-:W-:Y:S02]  /*6d60*/  UISETP.NE.AND UP0, UPT, UR34, 0x1, UPT ;  /* 0x000000012200788c */ /* 0x000fe4000bf05270 */
[----:B------:R-:W-:-:S11]  /*6d70*/  UISETP.NE.AND UP3, UPT, UR4, 0x1, UPT ;  /* 0x000000010400788c */ /* 0x000fd6000bf65270 */
.L_x_151:
[C---:B------:R-:W-:Y:S02]  /*6d80*/  LEA R3, R10.reuse, UR24, 0x3 ;  /* 0x000000180a037c11 */ /* 0x040fe4000f8e18ff */
[----:B------:R-:W-:Y:S02]  /*6d90*/  SHF.L.U32 R0, R9, 0x1f, RZ ;  /* 0x0000001f09007819 */ /* 0x000fe400000006ff */
[----:B------:R-:W-:Y:S02]  /*6da0*/  LEA R4, R10, UR24, 0x4 ;  /* 0x000000180a047c11 */ /* 0x000fe4000f8e20ff */
[----:B--2---:R-:W2:Y:S02]  /*6db0*/  SYNCS.PHASECHK.TRANS64.TRYWAIT P0, [R3+URZ+0x4b0], R0 ;  /* 0x0004b000030075a7 */ /* 0x004ea400080011ff */
[----:B--2---:R-:W-:Y:S05]  /*6dc0*/  @!P0 BRA `(.L_x_144) ;  /* 0x0000004400dc8947 */ /* 0x004fea0003800000 */
.L_x_341:
        /* <DEDUP_REMOVED lines=8> */
[----:B---3--:R-:W-:Y:S11]  /*6e50*/  LOP3.LUT P0, RZ, R6, 0x1, RZ, 0xc0, !PT ;  /* 0x0000000106ff7812 */ /* 0x008ff6000780c0ff */
[----:B------:R-:W-:Y:S02]  /*6e60*/  @!UPT UIADD3 URZ, UPT, UPT, URZ, URZ, URZ ;  /* 0x000000fffffff290 */ /* 0x000fe4000fffe0ff */
[----:B----4-:R-:W-:Y:S01]  /*6e70*/  VOTEU.ANY UP2, P0 ;  /* 0x0000000000ff7886 */ /* 0x010fe20000040100 */
[----:B------:R-:W-:Y:S11]  /*6e80*/  PLOP3.LUT P0, PT, PT, PT, UP2, 0x80, 0x8 ;  /* 0x000000000008781c */ /* 0x000ff60003f0f028 */
[----:B------:R-:W-:Y:S02]  /*6e90*/  @!UPT UIADD3 URZ, UPT, UPT, URZ, URZ, URZ ;  /* 0x000000fffffff290 */ /* 0x000fe4000fffe0ff */
[----:B--2---:R-:W-:Y:S02]  /*6ea0*/  @P0 SHF.R.U32.HI R0, RZ, 0x10, R5 ;  /* 0x00000010ff000819 */ /* 0x004fe40000011605 */
[----:B------:R-:W-:Y:S02]  /*6eb0*/  @P0 MOV R2, R4 ;  /* 0x0000000400020202 */ /* 0x000fe40000000f00 */
[----:B------:R-:W-:Y:S01]  /*6ec0*/  @P0 R2UR UR4, R0 ;  /* 0x00000000000402ca */ /* 0x000fe200000e0000 */
[----:B------:R-:W-:Y:S01]  /*6ed0*/  VIADD R0, R3, 0x4c0 ;  /* 0x000004c003007836 */ /* 0x000fe20000000000 */
[----:B------:R-:W-:Y:S02]  /*6ee0*/  @P0 LOP3.LUT R4, R5, 0xffff, RZ, 0xc0, !PT ;  /* 0x0000ffff05040812 */ /* 0x000fe400078ec0ff */
[----:B------:R-:W-:Y:S02]  /*6ef0*/  @P0 R2UR UR6, R2 ;  /* 0x00000000020602ca */ /* 0x000fe400000e0000 */
[----:B------:R-:W-:Y:S02]  /*6f00*/  PRMT R0, RZ, 0x654, R0 ;  /* 0x00000654ff007816 */ /* 0x000fe40000000000 */
[----:B------:R-:W-:Y:S02]  /*6f10*/  @P0 R2UR UR5, R4 ;  /* 0x00000000040502ca */ /* 0x000fe400000e0000 */
[----:B------:R2:W-:Y:S03]  /*6f20*/  SYNCS.ARRIVE.TRANS64.RED.A1T0 RZ, [R0+URZ], RZ ;  /* 0x000000ff00ff79a7 */ /* 0x0005e600081004ff */
[----:B------:R-:W-:Y:S04]  /*6f30*/  @UP2 UMOV UR26, UR4 ;  /* 0x00000004001a2c82 */ /* 0x000fe80008000000 */
[----:B------:R-:W-:Y:S04]  /*6f40*/  @UP2 UMOV UR13, UR6 ;  /* 0x00000006000d2c82 */ /* 0x000fe80008000000 */
[----:B------:R-:W-:Y:S01]  /*6f50*/  @UP2 UMOV UR7, UR5 ;  /* 0x0000000500072c82 */ /* 0x000fe20008000000 */
[----:B------:R-:W-:Y:S05]  /*6f60*/  BRA.U !UP0, `(.L_x_145) ;  /* 0x0000000108c07547 */ /* 0x000fea000b800000 */
[----:B------:R-:W-:Y:S02]  /*6f70*/  UIMAD.WIDE.U32 UR10, UR7, UR35, URZ ;  /* 0x00000023070a72a5 */ /* 0x000fe4000f8e00ff */
[----:B------:R-:W-:Y:S02]  /*6f80*/  UP2UR UR12, UPR, URZ, 0x4 ;  /* 0x00000004ff0c7883 */ /* 0x000fe40008000000 */
[----:B------:R-:W-:Y:S02]  /*6f90*/  UISETP.NE.AND UP2, UPT, UR34, 0x1, UPT ;  /* 0x000000012200788c */ /* 0x000fe4000bf45270 */
[----:B------:R-:W-:Y:S02]  /*6fa0*/  UIMAD.WIDE.U32 UR18, UR13, UR32, URZ ;  /* 0x000000200d1272a5 */ /* 0x000fe4000f8e00ff */
[----:B------:R-:W-:Y:S02]  /*6fb0*/  USEL UR4, UR27, UR31, !UP2 ;  /* 0x0000001f1b047287 */ /* 0x000fe4000d000000 */
[----:B------:R-:W-:Y:S02]  /*6fc0*/  UISETP.NE.AND UP0, UPT, UR16, 0x1, UPT ;  /* 0x000000011000788c */ /* 0x000fe4000bf05270 */
[----:B------:R-:W-:Y:S02]  /*6fd0*/  UP2UR UR17, UPR, URZ, 0x2 ;  /* 0x00000002ff117883 */ /* 0x000fe40008000000 */
[----:B------:R-:W-:Y:S02]  /*6fe0*/  UISETP.NE.AND UP1, UPT, UR42, 0x1, UPT ;  /* 0x000000012a00788c */ /* 0x000fe4000bf25270 */
[----:B-1----:R-:W-:Y:S02]  /*6ff0*/  UIMAD.WIDE.U32 UR20, UR4, UR14, URZ ;  /* 0x0000000e041472a5 */ /* 0x002fe4000f8e00ff */
[----:B------:R-:W-:Y:S01]  /*7000*/  USEL UR8, UR30, UR37, !UP0 ;  /* 0x000000251e087287 */ /* 0x000fe2000c000000 */
[----:B------:R-:W-:Y:S02]  /*7010*/  UMOV UR5, UR11 ;  /* 0x0000000b00057c82 */ /* 0x000fe40008000000 */
[----:B------:R-:W-:Y:S02]  /*7020*/  USHF.R.U32.HI UR6, URZ, UR39, UR5 ;  /* 0x00000027ff067299 */ /* 0x000fe40008011605 */
[----:B------:R-:W-:Y:S02]  /*7030*/  UIMAD.WIDE.U32 UR22, UR8, UR14, URZ ;  /* 0x0000000e081672a5 */ /* 0x000fe4000f8e00ff */
[----:B------:R-:W-:Y:S02]  /*7040*/  USEL UR6, UR7, UR6, !UP2 ;  /* 0x0000000607067287 */ /* 0x000fe4000d000000 */
[----:B------:R-:W-:Y:S02]  /*7050*/  UISETP.NE.AND UP2, UPT, UR12, URZ, UPT ;  /* 0x000000ff0c00728c */ /* 0x000fe4000bf45270 */
[----:B------:R-:W-:Y:S01]  /*7060*/  UIMAD.WIDE.U32 UR10, UR6, UR14, URZ ;  /* 0x0000000e060a72a5 */ /* 0x000fe2000f8e00ff */
[----:B------:R-:W-:Y:S02]  /*7070*/  UMOV UR5, UR19 ;  /* 0x0000001300057c82 */ /* 0x000fe40008000000 */
[----:B------:R-:W-:Y:S03]  /*7080*/  USHF.R.U32.HI UR9, URZ, UR33, UR5 ;  /* 0x00000021ff097299 */ /* 0x000fe60008011605 */
[----:B------:R-:W-:Y:S02]  /*7090*/  UMOV UR5, UR21 ;  /* 0x0000001500057c82 */ /* 0x000fe40008000000 */
[----:B------:R-:W-:Y:S03]  /*70a0*/  @UP1 USHF.R.U32.HI UR4, URZ, UR15, UR5 ;  /* 0x0000000fff041299 */ /* 0x000fe60008011605 */
[----:B------:R-:W-:Y:S01]  /*70b0*/  UMOV UR5, UR23 ;  /* 0x0000001700057c82 */ /* 0x000fe20008000000 */
[----:B------:R-:W-:Y:S02]  /*70c0*/  UIMAD UR4, UR42, UR4, URZ ;  /* 0x000000042a0472a4 */ /* 0x000fe4000f8e02ff */
[----:B------:R-:W-:Y:S02]  /*70d0*/  @UP1 USHF.R.U32.HI UR8, URZ, UR15, UR5 ;  /* 0x0000000fff081299 */ /* 0x000fe40008011605 */
[----:B------:R-:W-:Y:S02]  /*70e0*/  USEL UR5, UR13, UR9, !UP0 ;  /* 0x000000090d057287 */ /* 0x000fe4000c000000 */
[----:B------:R-:W-:Y:S02]  /*70f0*/  UIMAD UR9, UR42, UR8, URZ ;  /* 0x000000082a0972a4 */ /* 0x000fe4000f8e02ff */
[----:B------:R-:W-:Y:S03]  /*7100*/  UISETP.GE.AND UP0, UPT, UR6, UR4, UPT ;  /* 0x000000040600728c */ /* 0x000fe6000bf06270 */
[----:B------:R-:W-:Y:S01]  /*7110*/  UMOV UR4, UR11 ;  /* 0x0000000b00047c82 */ /* 0x000fe20008000000 */
[----:B------:R-:W-:Y:S02]  /*7120*/  UISETP.GE.OR UP0, UPT, UR5, UR9, UP0 ;  /* 0x000000090500728c */ /* 0x000fe40008706670 */
[----:B------:R-:W-:Y:S02]  /*7130*/  USHF.R.U32.HI UR4, URZ, UR15, UR4 ;  /* 0x0000000fff047299 */ /* 0x000fe40008011604 */
[----:B------:R-:W-:Y:S02]  /*7140*/  UIMAD.WIDE.U32 UR10, UR5, UR14, URZ ;  /* 0x0000000e050a72a5 */ /* 0x000fe4000f8e00ff */
[----:B------:R-:W-:Y:S04]  /*7150*/  USEL UR12, UR6, UR4, !UP1 ;  /* 0x00000004060c7287 */ /* 0x000fe8000c800000 */
[----:B------:R-:W-:Y:S01]  /*7160*/  UIADD3 UR9, UPT, UPT, -UR12, URZ, URZ ;  /* 0x000000ff0c097290 */ /* 0x000fe2000fffe1ff */
[----:B------:R-:W-:Y:S02]  /*7170*/  @!UP0 UMOV UR4, UR11 ;  /* 0x0000000b00048c82 */ /* 0x000fe40008000000 */
[----:B------:R-:W-:Y:S02]  /*7180*/  @!UP0 USHF.R.U32.HI UR4, URZ, UR15, UR4 ;  /* 0x0000000fff048299 */ /* 0x000fe40008011604 */
[----:B------:R-:W-:Y:S02]  /*7190*/  UIMAD UR9, UR42, UR9, UR6 ;  /* 0x000000092a0972a4 */ /* 0x000fe4000f8e0206 */
[----:B------:R-:W-:Y:S02]  /*71a0*/  @!UP0 USEL UR4, UR5, UR4, !UP1 ;  /* 0x0000000405048287 */ /* 0x000fe4000c800000 */
[----:B------:R-:W-:Y:S02]  /*71b0*/  UISETP.NE.AND UP1, UPT, UR17, URZ, UPT ;  /* 0x000000ff1100728c */ /* 0x000fe4000bf25270 */
[----:B------:R-:W-:Y:S02]  /*71c0*/  @!UP0 UIMAD UR9, UR8, UR9, UR4 ;  /* 0x00000009080982a4 */ /* 0x000fe4000f8e0204 */
[----:B------:R-:W-:Y:S02]  /*71d0*/  @!UP0 UIADD3 UR10, UPT, UPT, UR12, -UR4, URZ ;  /* 0x800000040c0a8290 */ /* 0x000fe4000fffe0ff */
[----:B------:R-:W-:Y:S02]  /*71e0*/  UIADD3 UR4, UPT, UPT, -UR5, URZ, URZ ;  /* 0x000000ff05047290 */ /* 0x000fe4000fffe1ff */
[----:B------:R-:W-:Y:S02]  /*71f0*/  UIADD3 UR8, UPT, UPT, -UR6, URZ, URZ ;  /* 0x000000ff06087290 */ /* 0x000fe4000fffe1ff */
[----:B------:R-:W-:Y:S02]  /*7200*/  @!UP0 UIMAD UR6, UR10, UR42, UR5 ;  /* 0x0000002a0a0682a4 */ /* 0x000fe4000f8e0205 */
[----:B------:R-:W-:Y:S02]  /*7210*/  UIMAD UR13, UR16, UR4, UR13 ;  /* 0x00000004100d72a4 */ /* 0x000fe4000f8e020d */
[----:B------:R-:W-:Y:S01]  /*7220*/  UIMAD UR7, UR34, UR8, UR7 ;  /* 0x00000008220772a4 */ /* 0x000fe2000f8e0207 */
[----:B------:R-:W-:Y:S02]  /*7230*/  @!UP0 UMOV UR5, UR9 ;  /* 0x0000000900058c82 */ /* 0x000fe40008000000 */
[----:B------:R-:W-:Y:S02]  /*7240*/  UIMAD UR13, UR5, UR16, UR13 ;  /* 0x00000010050d72a4 */ /* 0x000fe4000f8e020d */
[----:B------:R-:W-:Y:S11]  /*7250*/  UIMAD UR7, UR6, UR34, UR7 ;  /* 0x00000022060772a4 */ /* 0x000ff6000f8e0207 */
[----:B------:R-:W-:Y:S01]  /*7260*/  @!UPT UIADD3 URZ, UPT, UPT, URZ, URZ, URZ ;  /* 0x000000fffffff290 */ /* 0x000fe2000fffe0ff */
.L_x_145:
[----:B------:R-:W3:Y:S01]  /*7270*/  @!UP3 LDCU.128 UR20, c[0x0][0xb10] ;  /* 0x00016200ff14b7ac */ /* 0x000ee20008000c00 */
[----:B------:R-:W-:Y:S04]  /*7280*/  ISETP.NE.U32.AND P0, PT, RZ, UR28, PT ;  /* 0x0000001cff007c0c */ /* 0x000fe8000bf05070 */
[----:B------:R-:W-:Y:S01]  /*7290*/  ISETP.NE.AND.EX P0, PT, RZ, UR29, PT, P0 ;  /* 0x0000001dff007c0c */ /* 0x000fe2000bf05300 */
[----:B------:R-:W4:Y:S01]  /*72a0*/  @!UP3 LDCU UR5, c[0x0][0xb0c] ;  /* 0x00016180ff05b7ac */ /* 0x000f220008000800 */
[----:B---3--:R-:W-:Y:S07]  /*72b0*/  UIMAD.WIDE.U32 UR8, UR13, UR20, URZ ;  /* 0x000000140d0872a5 */ /* 0x008fee000f8e00ff */
[----:B------:R-:W-:Y:S01]  /*72c0*/  @!UP3 UMOV UR4, UR9 ;  /* 0x000000090004bc82 */ /* 0x000fe20008000000 */
[----:B----4-:R-:W-:Y:S02]  /*72d0*/  @!UP3 UISETP.NE.AND UP0, UPT, UR5, 0x1, UPT ;  /* 0x000000010500b88c */ /* 0x010fe4000bf05270 */
[----:B------:R-:W-:Y:S02]  /*72e0*/  @!UP3 USHF.R.U32.HI UR4, URZ, UR21, UR4 ;  /* 0x00000015ff04b299 */ /* 0x000fe40008011604 */
[----:B------:R-:W-:Y:S02]  /*72f0*/  UIMAD.WIDE.U32 UR8, UR7, UR23, URZ ;  /* 0x00000017070872a5 */ /* 0x000fe4000f8e00ff */
[----:B------:R-:W-:Y:S02]  /*7300*/  @!UP3 USEL UR10, UR13, UR4, !UP0 ;  /* 0x000000040d0ab287 */ /* 0x000fe4000c000000 */
[----:B------:R-:W-:Y:S03]  /*7310*/  @!UP3 UISETP.NE.AND UP0, UPT, UR22, 0x1, UPT ;  /* 0x000000011600b88c */ /* 0x000fe6000bf05270 */
[----:B------:R-:W-:Y:S02]  /*7320*/  @!UP3 UMOV UR6, UR9 ;  /* 0x000000090006bc82 */ /* 0x000fe40008000000 */
[----:B------:R-:W3:Y:S02]  /*7330*/  @!UP3 LDCU UR4, c[0x0][0xb20] ;  /* 0x00016400ff04b7ac */ /* 0x000ee40008000800 */
[----:B---3--:R-:W-:Y:S04]  /*7340*/  @!UP3 USHF.R.U32.HI UR6, URZ, UR4, UR6 ;  /* 0x00000004ff06b299 */ /* 0x008fe80008011606 */
[----:B------:R-:W-:Y:S04]  /*7350*/  @!UP3 USEL UR6, UR7, UR6, !UP0 ;  /* 0x000000060706b287 */ /* 0x000fe8000c000000 */
[----:B------:R-:W-:Y:S02]  /*7360*/  @!UP3 UIADD3 UR4, UPT, UPT, -UR10, UR6, URZ ;  /* 0x000000060a04b290 */ /* 0x000fe4000fffe1ff */
[----:B------:R-:W-:Y:S02]  /*7370*/  @!UP3 UIADD3 UR6, UPT, UPT, UR10, -UR6, URZ ;  /* 0x800000060a06b290 */ /* 0x000fe4000fffe0ff */
[----:B------:R-:W-:Y:S02]  /*7380*/  @!UP3 UIMAD UR13, UR4, UR5, UR13 ;  /* 0x00000005040db2a4 */ /* 0x000fe4000f8e020d */
[----:B------:R-:W-:Y:S01]  /*7390*/  @!UP3 UIMAD UR7, UR6, UR22, UR7 ;  /* 0x000000160607b2a4 */ /* 0x000fe2000f8e0207 */
[----:B------:R-:W-:Y:S11]  /*73a0*/  BRA.U UP4, `(.L_x_146) ;  /* 0x0000000104107547 */ /* 0x000ff6000b800000 */
[----:B------:R-:W-:Y:S04]  /*73b0*/  MOV R2, UR38 ;  /* 0x0000002600027c02 */ /* 0x000fe80008000f00 */
[----:B------:R-:W-:Y:S04]  /*73c0*/  SHF.L.U32 R2, R2, 0x1f, RZ ;  /* 0x0000001f02027819 */ /* 0x000fe800000006ff */
[----:B------:R-:W3:Y:S02]  /*73d0*/  SYNCS.PHASECHK.TRANS64.TRYWAIT P1, [UR24+0x4a8], R2 ;  /* 0x0004a802ff0075a7 */ /* 0x000ee40008021118 */
[----:B---3--:R-:W-:Y:S05]  /*73e0*/  @!P1 BRA `(.L_x_147) ;  /* 0x0000004000689947 */ /* 0x008fea0003800000 */
.L_x_146:
[----:B------:R-:W-:Y:S05]  /*73f0*/  BRA.U !UP6, `(.L_x_148) ;  /* 0x000000010e387547 */ /* 0x000fea000b800000 */
[----:B------:R-:W-:Y:S01]  /*7400*/  UPLOP3.LUT UP1, UPT, UPT, UPT, UP5, 0x80, 0x8 ;  /* 0x000000000008789c */ /* 0x000fe20003f2f050 */
[----:B--2---:R-:W-:Y:S01]  /*7410*/  HFMA2 R0, -RZ, RZ, 0, 5.9604644775390625e-08 ;  /* 0x00000001ff007431 */ /* 0x004fe200000001ff */
[----:B------:R-:W2:Y:S01]  /*7420*/  LDCU.64 UR8, c[0x0][0x358] ;  /* 0x00006b00ff0877ac */ /* 0x000ea20008000a00 */
[----:B------:R-:W-:Y:S03]  /*7430*/  IMAD.MOV.U32 R49, RZ, RZ, 0x1 ;  /* 0x00000001ff317424 */ /* 0x000fe600078e00ff */
[----:B------:R-:W-:Y:S05]  /*7440*/  PLOP3.LUT P1, PT, PT, PT, UP1, 0x80, 0x8 ;  /* 0x000000000008781c */ /* 0x000fea0003f2f018 */
[----:B------:R-:W3:Y:S01]  /*7450*/  @UP1 LDCU.64 UR4, c[0x0][0x888] ;  /* 0x00011100ff0417ac */ /* 0x000ee20008000a00 */
[----:B------:R-:W-:Y:S07]  /*7460*/  @UP1 UIMAD UR6, UR36, UR28, URZ ;  /* 0x0000001c240612a4 */ /* 0x000fee000f8e02ff */
[----:B------:R-:W-:Y:S01]  /*7470*/  @!P1 PRMT R49, R0, 0x7610, R49 ;  /* 0x0000761000319816 */ /* 0x000fe20000000031 */
[----:B---3--:R-:W-:Y:S06]  /*7480*/  @UP1 UIMAD.WIDE UR4, UR6, 0x4, UR4 ;  /* 0x00000004060418a5 */ /* 0x008fec000f8e0204 */
[----:B------:R-:W-:Y:S01]  /*7490*/  IMAD.U32 R2, RZ, RZ, UR4 ;  /* 0x00000004ff027e24 */ /* 0x000fe2000f8e00ff */
[----:B------:R-:W-:Y:S04]  /*74a0*/  MOV R3, UR5 ;  /* 0x0000000500037c02 */ /* 0x000fe80008000f00 */
[----:B------:R-:W3:Y:S01]  /*74b0*/  @!UP1 LDCU UR4, c[0x0][0x880] ;  /* 0x00011000ff0497ac */ /* 0x000ee20008000800 */
[----:B--2--5:R4:W5:Y:S02]  /*74c0*/  @P1 LDG.E R25, desc[UR8][R2.64] ;  /* 0x0000000802191981 */ /* 0x024964000c1e1900 */
[----:B---34-:R-:W-:Y:S07]  /*74d0*/  @!P1 IMAD.U32 R25, RZ, RZ, UR4 ;  /* 0x00000004ff199e24 */ /* 0x018fee000f8e00ff */
.L_x_148:
[----:B-----5:R-:W-:Y:S01]  /*74e0*/  @!P0 FSETP.EQ.AND P2, PT, R25, RZ, PT ;  /* 0x000000ff1900820b */ /* 0x020fe20003f42000 */
[----:B------:R-:W-:Y:S01]  /*74f0*/  @!UPT UIADD3 URZ, UPT, UPT, URZ, URZ, URZ ;  /* 0x000000fffffff290 */ /* 0x000fe2000fffe0ff */
[----:B------:R-:W-:Y:S11]  /*7500*/  @!P0 BRA `(.L_x_149) ;  /* 0x0000000000148947 */ /* 0x000ff60003800000 */
[----:B------:R-:W-:Y:S02]  /*7510*/  LOP3.LUT P0, RZ, R49, 0xff, RZ, 0xc0, !PT ;  /* 0x000000ff31ff7812 */ /* 0x000fe4000780c0ff */
[----:B------:R-:W-:Y:S04]  /*7520*/  PLOP3.LUT P2, PT, PT, PT, UP1, 0x80, 0x8 ;  /* 0x000000000008781c */ /* 0x000fe80003f4f018 */
[----:B------:R-:W-:Y:S07]  /*7530*/  PLOP3.LUT P2, PT, P2, PT, PT, 0x8, 0x80 ;  /* 0x000000000080781c */ /* 0x000fee000174e170 */
[----:B------:R-:W-:Y:S11]  /*7540*/  @P0 FSETP.EQ.AND P2, PT, R25, RZ, PT ;  /* 0x000000ff1900020b */ /* 0x000ff60003f42000 */
[----:B------:R-:W-:Y:S02]  /*7550*/  @!UPT UIADD3 URZ, UPT, UPT, URZ, URZ, URZ ;  /* 0x000000fffffff290 */ /* 0x000fe4000fffe0ff */
.L_x_149:
[----:B------:R-:W-:Y:S01]  /*7560*/  ULEA UR4, UR25, UR24, 0x3 ;  /* 0x0000001819047291 */ /* 0x000fe2000f8e18ff */
[----:B--2---:R-:W-:Y:S02]  /*7570*/  SHF.L.U32 R0, R11, 0x1f, RZ ;  /* 0x0000001f0b007819 */ /* 0x004fe400000006ff */
[----:B------:R-:W-:Y:S01]  /*7580*/  ELECT P1, URZ, PT ;  /* 0x0000000000ff782f */ /* 0x000fe20003820000 */
[----:B------:R-:W-:Y:S05]  /*7590*/  VIADD R10, R10, 0x1 ;  /* 0x000000010a0a7836 */ /* 0x000fea0000000000 */
[----:B------:R-:W2:Y:S02]  /*75a0*/  SYNCS.PHASECHK.TRANS64.TRYWAIT P0, [UR4+0x490], R0 ;  /* 0x00049000ff0075a7 */ /* 0x000ea40008001104 */
[----:B--2---:R-:W-:Y:S05]  /*75b0*/  @!P0 BRA `(.L_x_150) ;  /* 0x00000040000c8947 */ /* 0x004fea0003800000 */
.L_x_344:
[----:B------:R-:W3:Y:S01]  /*75c0*/  S2UR UR22, SR_CgaCtaId ;  /* 0x00000000001679c3 */ /* 0x000ee20000008800 */
[----:B------:R-:W-:Y:S01]  /*75d0*/  UIADD3 UR9, UPT, UPT, UR4, 0x480, URZ ;  /* 0x0000048004097890 */ /* 0x000fe2000fffe0ff */
[----:B------:R-:W-:Y:S01]  /*75e0*/  PLOP3.LUT P1, PT, P2, P1, PT, 0xf2, 0x2f ;  /* 0x00000000002f781c */ /* 0x000fe20001723e72 */
[----:B------:R-:W-:Y:S01]  /*75f0*/  UPLOP3.LUT UP4, UPT, UPT, UPT, UPT, 0x80, 0x8 ;  /* 0x000000000008789c */ /* 0x000fe20003f8f070 */
[----:B------:R-:W-:Y:S01]  /*7600*/  UMOV UR20, 0x0 ;  /* 0x0000000000147882 */ /* 0x000fe20000000000 */
[----:B------:R-:W-:Y:S01]  /*7610*/  UMOV UR21, 0x10000000 ;  /* 0x1000000000157882 */ /* 0x000fe20000000000 */
[----:B------:R-:W-:Y:S01]  /*7620*/  UMOV UR12, UR36 ;  /* 0x00000024000c7c82 */ /* 0x000fe20008000000 */
[----:B------:R-:W-:Y:S08]  /*7630*/  UMOV UR36, UR26 ;  /* 0x0000001a00247c82 */ /* 0x000ff00008000000 */
[----:B------:R-:W-:Y:S01]  /*7640*/  VOTEU.ALL UP0, P1 ;  /* 0x0000000000ff7886 */ /* 0x000fe20000800000 */
[----:B--2---:R-:W-:Y:S04]  /*7650*/  @!P1 IADD3 R2, P0, PT, R12, 0x580, RZ ;  /* 0x000005800c029810 */ /* 0x004fe80007f1e0ff */
[----:B------:R-:W-:Y:S01]  /*7660*/  @!UP0 ULEA UR5, UR25, UR24, 0xc ;  /* 0x0000001819058291 */ /* 0x000fe2000f8e60ff */
[----:B------:R-:W-:Y:S01]  /*7670*/  @!P1 IMAD.X R0, RZ, RZ, R13, P0 ;  /* 0x000000ffff009224 */ /* 0x000fe200000e060d */
[----:B------:R-:W-:Y:S01]  /*7680*/  @!UP0 USHF.L.U32 UR10, UR46, 0x5, URZ ;  /* 0x000000052e0a8899 */ /* 0x000fe200080006ff */
[----:B------:R-:W-:Y:S01]  /*7690*/  @!P1 R2UR UR6, R2 ;  /* 0x00000000020692ca */ /* 0x000fe200000e0000 */
[----:B------:R-:W-:Y:S01]  /*76a0*/  @!UP0 UIADD3 UR8, UPT, UPT, UR5, 0x600, URZ ;  /* 0x0000060005088890 */ /* 0x000fe2000fffe0ff */
[C---:B------:R-:W-:Y:S01]  /*76b0*/  ISETP.NE.AND P0, PT, R10.reuse, 0x2, PT ;  /* 0x000000020a00780c */ /* 0x040fe20003f05270 */
[----:B------:R-:W-:Y:S02]  /*76c0*/  UIADD3 UR5, UPT, UPT, UR25, 0x1, URZ ;  /* 0x0000000119057890 */ /* 0x000fe4000fffe0ff */
[----:B------:R-:W-:Y:S01]  /*76d0*/  @!UP0 USHF.L.U32 UR11, UR47, 0x6, URZ ;  /* 0x000000062f0b8899 */ /* 0x000fe200080006ff */
[----:B------:R-:W-:Y:S01]  /*76e0*/  SEL R10, R10, RZ, P0 ;  /* 0x000000ff0a0a7207 */ /* 0x000fe20000000000 */
[----:B------:R-:W-:Y:S02]  /*76f0*/  UISETP.NE.AND UP0, UPT, UR5, 0x2, UPT ;  /* 0x000000020500788c */ /* 0x000fe4000bf05270 */
[----:B------:R-:W-:Y:S02]  /*7700*/  UIADD3 UR46, UPT, UPT, UR7, UR57, URZ ;  /* 0x00000039072e7290 */ /* 0x000fe4000fffe0ff */
[----:B------:R-:W-:Y:S01]  /*7710*/  USEL UR25, UR5, URZ, UP0 ;  /* 0x000000ff05197287 */ /* 0x000fe20008000000 */
[----:B------:R-:W-:Y:S01]  /*7720*/  @!P1 R2UR UR5, R0 ;  /* 0x00000000000592ca */ /* 0x000fe200000e0000 */
[----:B------:R-:W-:Y:S01]  /*7730*/  IMAD.U32 R2, RZ, RZ, UR6 ;  /* 0x00000006ff027e24 */ /* 0x000fe2000f8e00ff */
[----:B------:R-:W-:Y:S01]  /*7740*/  USEL UR17, URZ, 0x1, UP0 ;  /* 0x00000001ff117887 */ /* 0x000fe20008000000 */
[----:B------:R-:W-:Y:S01]  /*7750*/  SEL R0, RZ, 0x1, P0 ;  /* 0x00000001ff007807 */ /* 0x000fe20000000000 */
[----:B------:R-:W-:Y:S01]  /*7760*/  VOTEU.ALL UP0, P1 ;  /* 0x0000000000ff7886 */ /* 0x000fe20000800000 */
[----:B------:R-:W-:Y:S01]  /*7770*/  UIADD3 UR47, UPT, UPT, UR13, UR60, URZ ;  /* 0x0000003c0d2f7290 */ /* 0x000fe2000fffe0ff */
[----:B------:R-:W-:Y:S02]  /*7780*/  @!P1 R2UR UR18, R2 ;  /* 0x00000000021292ca */ /* 0x000fe400000e0000 */
[----:B------:R-:W-:Y:S02]  /*7790*/  LOP3.LUT R9, R9, R0, RZ, 0x3c, !PT ;  /* 0x0000000009097212 */ /* 0x000fe400078e3cff */
[----:B------:R-:W-:Y:S03]  /*77a0*/  LOP3.LUT R11, R11, UR17, RZ, 0x3c, !PT ;  /* 0x000000110b0b7c12 */ /* 0x000fe6000f8e3cff */
[----:B------:R-:W-:Y:S01]  /*77b0*/  IMAD.U32 R3, RZ, RZ, UR5 ;  /* 0x00000005ff037e24 */ /* 0x000fe2000f8e00ff */
[----:B---3--:R-:W-:Y:S04]  /*77c0*/  UPRMT UR5, UR22, 0x654, UR9 ;  /* 0x0000065416057896 */ /* 0x008fe80008000009 */
[----:B------:R-:W-:Y:S11]  /*77d0*/  @!P1 R2UR UR19, R3 ;  /* 0x00000000031392ca */ /* 0x000ff600000e0000 */
[----:B------:R-:W-:Y:S02]  /*77e0*/  @!UPT UIADD3 URZ, UPT, UPT, URZ, URZ, URZ ;  /* 0x000000fffffff290 */ /* 0x000fe4000fffe0ff */
[----:B------:R2:W-:Y:S01]  /*77f0*/  @!UP0 UTMALDG.3D [UR8], [UR18], desc[UR20] ;  /* 0x00001408120085b4 */ /* 0x0005e20008011000 */
[----:B------:R2:W-:Y:S01]  /*7800*/  @!P1 SYNCS.ARRIVE.TRANS64.RED.A0TR RZ, [UR4+0x480], R8 ;  /* 0x00048008ffff99a7 */ /* 0x0005e20008300404 */
[----:B------:R-:W-:Y:S01]  /*7810*/  SYNCS.ARRIVE.TRANS64.RED.A1T0 RZ, [UR5], RZ ;  /* 0x000000ffffff79a7 */ /* 0x000fe20008100405 */
[----:B------:R-:W-:Y:S05]  /*7820*/  BRA.U UP2, `(.L_x_151) ;  /* 0xfffffff502547547 */ /* 0x000fea000b83ffff */
[----:B------:R-:W-:Y:S01]  /*7830*/  UIADD3 UR24, UPT, UPT, UR24, 0x490, URZ ;  /* 0x0000049018187890 */ /* 0x000fe2000fffe0ff */
[----:B------:R-:W-:-:S03]  /*7840*/  SHF.L.U32 R2, R11, 0x1f, RZ ;  /* 0x0000001f0b027819 */ /* 0x000fc600000006ff */
[----:B------:R-:W-:-:S09]  /*7850*/  ULEA UR4, UR25, UR24, 0x3 ;  /* 0x0000001819047291 */ /* 0x000fd2000f8e18ff */
[----:B------:R-:W3:Y:S02]  /*7860*/  SYNCS.PHASECHK.TRANS64.TRYWAIT P0, [UR4], R2 ;  /* 0x00000002ff0075a7 */ /* 0x000ee40008001104 */
[----:B---3--:R-:W-:Y:S05]  /*7870*/  @!P0 BRA `(.L_x_152) ;  /* 0x0000003c00748947 */ /* 0x008fea0003800000 */
.L_x_346:
[----:B------:R-:W-:-:S04]  /*7880*/  UIADD3 UR4, UPT, UPT, UR25, 0x1, URZ ;  /* 0x0000000119047890 */ /* 0x000fc8000fffe0ff */
[----:B------:R-:W-:-:S04]  /*7890*/  UISETP.NE.AND UP0, UPT, UR4, 0x2, UPT ;  /* 0x000000020400788c */ /* 0x000fc8000bf05270 */
[----:B------:R-:W-:Y:S02]  /*78a0*/  USEL UR5, URZ, 0x1, UP0 ;  /* 0x00000001ff057887 */ /* 0x000fe40008000000 */
[----:B------:R-:W-:-:S04]  /*78b0*/  USEL UR4, UR4, URZ, UP0 ;  /* 0x000000ff04047287 */ /* 0x000fc80008000000 */
[----:B------:R-:W-:Y:S01]  /*78c0*/  ULEA UR4, UR4, UR24, 0x3 ;  /* 0x0000001804047291 */ /* 0x000fe2000f8e18ff */
[----:B---3--:R-:W-:-:S04]  /*78d0*/  LOP3.LUT R2, R11, UR5, RZ, 0x3c, !PT ;  /* 0x000000050b027c12 */ /* 0x008fc8000f8e3cff */
[----:B------:R-:W-:Y:S01]  /*78e0*/  SHF.L.U32 R2, R2, 0x1f, RZ ;  /* 0x0000001f02027819 */ /* 0x000fe200000006ff */
[----:B------:R-:W-:-:S07]  /*78f0*/  IMAD.U32 R0, RZ, RZ, UR4 ;  /* 0x00000004ff007e24 */ /* 0x000fce000f8e00ff */
.L_x_153:
[----:B---3--:R3:W4:Y:S02]  /*7900*/  SYNCS.PHASECHK.TRANS64.TRYWAIT P0, [R0+URZ], R2 ;  /* 0x00000002000075a7 */ /* 0x00872400080011ff */
[----:B----4-:R-:W-:Y:S05]  /*7910*/  @!P0 NANOSLEEP.SYNCS 0x989680 ;  /* 0x009896800000895d */ /* 0x010fea0003900000 */
[----:B------:R-:W4:Y:S02]  /*7920*/  @!P0 SYNCS.PHASECHK.TRANS64 P0, [R0+URZ], R2 ;  /* 0x00000002000085a7 */ /* 0x000f2400080010ff */
[----:B-12-4-:R-:W-:Y:S05]  /*7930*/  @P0 EXIT ;  /* 0x000000000000094d */ /* 0x016fea0003800000 */
[----:B------:R-:W-:Y:S05]  /*7940*/  BRA `(.L_x_153) ;  /* 0xfffffffc00ec7947 */ /* 0x000fea000383ffff */
.L_x_143:
[----:B------:R-:W-:-:S06]  /*7950*/  UISETP.GE.AND UP0, UPT, UR18, 0x4, UPT ;  /* 0x000000041200788c */ /* 0x000fcc000bf06270 */
[----:B------:R-:W-:-:S13]  /*7960*/  PLOP3.LUT P0, PT, PT, PT, UP0, 0x80, 0x8 ;  /* 0x000000000008781c */ /* 0x000fda0003f0f008 */
[----:B-1----:R-:W-:Y:S05]  /*7970*/  @!P0 EXIT ;  /* 0x000000000000894d */ /* 0x002fea0003800000 */
[----:B------:R-:W1:Y:S08]  /*7980*/  S2UR UR4, SR_CgaCtaId ;  /* 0x00000000000479c3 */ /* 0x000e700000008800 */
[----:B------:R-:W-:Y:S01]  /*7990*/  BAR.SYNC.DEFER_BLOCKING 0x6, 0xa0 ;  /* 0x0182800000007b1d */ /* 0x000fe20000010000 */
[C---:B------:R-:W-:Y:S01]  /*79a0*/  IMAD.SHL.U32 R5, R57.reuse, 0x20, RZ ;  /* 0x0000002039057824 */ /* 0x040fe200078e00ff */
[----:B------:R-:W-:Y:S01]  /*79b0*/  SHF.R.U32.HI R6, RZ, 0x1, R57 ;  /* 0x00000001ff067819 */ /* 0x000fe20000011639 */
[C---:B------:R-:W-:Y:S01]  /*79c0*/  IMAD.SHL.U32 R4, R57.reuse, 0x10, RZ ;  /* 0x0000001039047824 */ /* 0x040fe200078e00ff */
[C---:B------:R-:W-:Y:S01]  /*79d0*/  LOP3.LUT P0, RZ, R57.reuse, 0x4, RZ, 0xc0, !PT ;  /* 0x0000000439ff7812 */ /* 0x040fe2000780c0ff */
[----:B------:R-:W-:Y:S01]  /*79e0*/  IMAD.U32 R23, R57, 0x10000, RZ ;  /* 0x0001000039177824 */ /* 0x000fe200078e00ff */
[----:B------:R-:W-:-:S02]  /*79f0*/  UMOV UR44, 0x400 ;  /* 0x00000400002c7882 */ /* 0x000fc40000000000 */
[----:B------:R-:W2:Y:S01]  /*7a00*/  LDC.64 R44, c[0x0][0x888] ;  /* 0x00022200ff2c7b82 */ /* 0x000ea20000000a00 */
[----:B------:R-:W-:Y:S01]  /*7a10*/  LOP3.LUT R7, R5, 0xc0, RZ, 0xc0, !PT ;  /* 0x000000c005077812 */ /* 0x000fe200078ec0ff */
[----:B------:R-:W-:Y:S01]  /*7a20*/  IMAD.SHL.U32 R48, R57, 0x4, RZ ;  /* 0x0000000439307824 */ /* 0x000fe200078e00ff */
[----:B------:R-:W-:Y:S01]  /*7a30*/  LOP3.LUT R4, R4, 0x600, RZ, 0xc0, !PT ;  /* 0x0000060004047812 */ /* 0x000fe200078ec0ff */
[----:B------:R-:W-:Y:S01]  /*7a40*/  IMAD.MOV.U32 R56, RZ, RZ, 0x10 ;  /* 0x00000010ff387424 */ /* 0x000fe200078e00ff */
[----:B------:R-:W-:Y:S01]  /*7a50*/  LOP3.LUT R6, R7, 0x8, R6, 0xf8, !PT ;  /* 0x0000000807067812 */ /* 0x000fe200078ef806 */
[----:B------:R-:W-:Y:S01]  /*7a60*/  IMAD.MOV.U32 R55, RZ, RZ, 0x1 ;  /* 0x00000001ff377424 */ /* 0x000fe200078e00ff */
[--C-:B------:R-:W-:Y:S01]  /*7a70*/  LOP3.LUT R4, R4, 0x20, R5.reuse, 0xf8, !PT ;  /* 0x0000002004047812 */ /* 0x100fe200078ef805 */
[----:B------:R-:W3:Y:S01]  /*7a80*/  LDC.64 R46, c[0x0][0x890] ;  /* 0x00022400ff2e7b82 */ /* 0x000ee20000000a00 */
[----:B------:R-:W-:Y:S01]  /*7a90*/  LOP3.LUT R23, R23, 0x600000, RZ, 0xc0, !PT ;  /* 0x0060000017177812 */ /* 0x000fe200078ec0ff */
[----:B------:R-:W-:Y:S01]  /*7aa0*/  IMAD.MOV.U32 R22, RZ, RZ, RZ ;  /* 0x000000ffff167224 */ /* 0x000fe200078e00ff */
[----:B------:R-:W-:Y:S01]  /*7ab0*/  LOP3.LUT R48, R6, 0x18, R48, 0x78, !PT ;  /* 0x0000001806307812 */ /* 0x000fe200078e7830 */
[----:B------:R-:W-:Y:S01]  /*7ac0*/  IMAD.MOV.U32 R54, RZ, RZ, RZ ;  /* 0x000000ffff367224 */ /* 0x000fe200078e00ff */
[----:B------:R-:W-:Y:S01]  /*7ad0*/  LOP3.LUT R4, R4, 0x100, R5, 0xf8, !PT ;  /* 0x0000010004047812 */ /* 0x000fe200078ef805 */
[----:B------:R-:W-:Y:S01]  /*7ae0*/  IMAD.MOV.U32 R51, RZ, RZ, RZ ;  /* 0x000000ffff337224 */ /* 0x000fe200078e00ff */
[----:B------:R-:W-:Y:S01]  /*7af0*/  LOP3.LUT R57, R57, 0x60, RZ, 0xc0, !PT ;  /* 0x0000006039397812 */ /* 0x000fe200078ec0ff */
[----:B-1----:R-:W-:Y:S01]  /*7b00*/  ULEA UR44, UR4, UR44, 0x18 ;  /* 0x0000002c042c7291 */ /* 0x002fe2000f8ec0ff */
[----:B------:R-:W1:Y:S01]  /*7b10*/  LDC.64 R42, c[0x0][0x8b0] ;  /* 0x00022c00ff2a7b82 */ /* 0x000e620000000a00 */
[----:B------:R-:W-:-:S02]  /*7b20*/  LOP3.LUT R48, R4, R48, RZ, 0xfc, !PT ;  /* 0x0000003004307212 */ /* 0x000fc400078efcff */
[----:B------:R-:W-:Y:S02]  /*7b30*/  CS2R R52, SRZ ;  /* 0x0000000000347805 */ /* 0x000fe4000001ff00 */
[----:B------:R-:W-:Y:S01]  /*7b40*/  SEL R56, R56, 0xfffffff0, !P0 ;  /* 0xfffffff038387807 */ /* 0x000fe20004000000 */
[----:B------:R-:W4:Y:S02]  /*7b50*/  LDCU UR50, c[0x0][0x370] ;  /* 0x00006e00ff3277ac */ /* 0x000f240008000800 */
[----:B------:R-:W4:Y:S01]  /*7b60*/  LDS R0, [UR44+0x560] ;  /* 0x0005602cff007984 */ /* 0x000f220008000800 */
[----:B------:R-:W1:Y:S01]  /*7b70*/  LDC.64 R40, c[0x0][0x8a8] ;  /* 0x00022a00ff287b82 */ /* 0x000e620000000a00 */
[----:B------:R-:W1:Y:S01]  /*7b80*/  LDCU UR43, c[0x0][0xb0c] ;  /* 0x00016180ff2b77ac */ /* 0x000e620008000800 */
[----:B------:R-:W1:Y:S01]  /*7b90*/  LDCU UR63, c[0x0][0xb20] ;  /* 0x00016400ff3f77ac */ /* 0x000e620008000800 */
[----:B------:R-:W1:Y:S01]  /*7ba0*/  LDCU UR39, c[0x0][0xb30] ;  /* 0x00016600ff2777ac */ /* 0x000e620008000800 */
[----:B------:R-:W1:Y:S01]  /*7bb0*/  LDCU.64 UR58, c[0x0][0x888] ;  /* 0x00011100ff3a77ac */ /* 0x000e620008000a00 */
[----:B------:R-:W1:Y:S01]  /*7bc0*/  LDCU.64 UR40, c[0x0][0xb28] ;  /* 0x00016500ff2877ac */ /* 0x000e620008000a00 */
[----:B------:R-:W1:Y:S01]  /*7bd0*/  LDCU.128 UR52, c[0x0][0xb10] ;  /* 0x00016200ff3477ac */ /* 0x000e620008000c00 */
[----:B------:R-:W1:Y:S01]  /*7be0*/  LDCU UR49, c[0x0][0x374] ;  /* 0x00006e80ff3177ac */ /* 0x000e620008000800 */
[----:B------:R-:W-:Y:S01]  /*7bf0*/  UIADD3 UR61, UPT, UPT, UR44, 0x600, URZ ;  /* 0x000006002c3d7890 */ /* 0x000fe2000fffe0ff */
[----:B------:R-:W-:Y:S01]  /*7c00*/  UMOV UR45, URZ ;  /* 0x000000ff002d7c82 */ /* 0x000fe20008000000 */
[----:B------:R-:W-:Y:S01]  /*7c10*/  UMOV UR48, URZ ;  /* 0x000000ff00307c82 */ /* 0x000fe20008000000 */
[----:B--234-:R-:W-:-:S09]  /*7c20*/  IMAD.IADD R23, R0, 0x1, R23 ;  /* 0x0000000100177824 */ /* 0x01cfd200078e0217 */
.L_x_173:
[----:B------:R-:W-:Y:S02]  /*7c30*/  LEA R3, R51, UR44, 0x3 ;  /* 0x0000002c33037c11 */ /* 0x000fe4000f8e18ff */
[----:B------:R-:W-:Y:S02]  /*7c40*/  SHF.L.U32 R0, R53, 0x1f, RZ ;  /* 0x0000001f35007819 */ /* 0x000fe400000006ff */
[----:B------:R-:W-:Y:S02]  /*7c50*/  LEA R4, R51, UR44, 0x4 ;  /* 0x0000002c33047c11 */ /* 0x000fe4000f8e20ff */
[----:B------:R-:W2:Y:S02]  /*7c60*/  SYNCS.PHASECHK.TRANS64.TRYWAIT P0, [R3+URZ+0x4b0], R0 ;  /* 0x0004b000030075a7 */ /* 0x000ea400080011ff */
[----:B--2---:R-:W-:Y:S05]  /*7c70*/  @!P0 BRA `(.L_x_154) ;  /* 0x00000038008c8947 */ /* 0x004fea0003800000 */
.L_x_347:
        /* <DEDUP_REMOVED lines=11> */
[----:B------:R-:W-:Y:S01]  /*7d30*/  PLOP3.LUT P0, PT, PT, PT, UP1, 0x80, 0x8 ;  /* 0x000000000008781c */ /* 0x000fe20003f0f018 */
[----:B------:R-:W-:Y:S11]  /*7d40*/  UP2UR UR51, UPR, URZ, 0x2 ;  /* 0x00000002ff337883 */ /* 0x000ff60008000000 */
[----:B------:R-:W-:Y:S01]  /*7d50*/  @!UPT UIADD3 URZ, UPT, UPT, URZ, URZ, URZ ;  /* 0x000000fffffff290 */ /* 0x000fe2000fffe0ff */
        /* <DEDUP_REMOVED lines=13> */
[----:B-1----:R-:W-:Y:S02]  /*7e30*/  UIMAD.WIDE.U32 UR4, UR49, UR55, URZ ;  /* 0x00000037310472a5 */ /* 0x002fe4000f8e00ff */
[----:B------:R-:W-:Y:S02]  /*7e40*/  UIMAD.WIDE.U32 UR6, UR50, UR52, URZ ;  /* 0x00000034320672a5 */ /* 0x000fe4000f8e00ff */
[----:B------:R-:W-:Y:S02]  /*7e50*/  UISETP.NE.AND UP0, UPT, UR54, 0x1, UPT ;  /* 0x000000013600788c */ /* 0x000fe4000bf05270 */
[----:B------:R-:W-:Y:S02]  /*7e60*/  UIMAD.WIDE.U32 UR8, UR37, UR55, URZ ;  /* 0x00000037250872a5 */ /* 0x000fe4000f8e00ff */
[----:B------:R-:W-:Y:S02]  /*7e70*/  UIMAD.WIDE.U32 UR10, UR38, UR52, URZ ;  /* 0x00000034260a72a5 */ /* 0x000fe4000f8e00ff */
[----:B------:R-:W-:Y:S02]  /*7e80*/  UISETP.NE.AND UP1, UPT, UR43, 0x1, UPT ;  /* 0x000000012b00788c */ /* 0x000fe4000bf25270 */
[----:B------:R-:W-:Y:S01]  /*7e90*/  UISETP.NE.AND UP2, UPT, UR42, 0x1, UPT ;  /* 0x000000012a00788c */ /* 0x000fe2000bf45270 */
[----:B------:R-:W-:Y:S02]  /*7ea0*/  UMOV UR4, UR5 ;  /* 0x0000000500047c82 */ /* 0x000fe40008000000 */
[----:B------:R-:W-:Y:S03]  /*7eb0*/  USHF.R.U32.HI UR5, URZ, UR63, UR4 ;  /* 0x0000003fff057299 */ /* 0x000fe60008011604 */
[----:B------:R-:W-:Y:S02]  /*7ec0*/  UMOV UR4, UR7 ;  /* 0x0000000700047c82 */ /* 0x000fe40008000000 */
[----:B------:R-:W-:Y:S02]  /*7ed0*/  USHF.R.U32.HI UR7, URZ, UR53, UR4 ;  /* 0x00000035ff077299 */ /* 0x000fe40008011604 */
[----:B------:R-:W-:Y:S02]  /*7ee0*/  USEL UR4, UR49, UR5, !UP0 ;  /* 0x0000000531047287 */ /* 0x000fe4000c000000 */
[----:B------:R-:W-:Y:S01]  /*7ef0*/  USEL UR7, UR50, UR7, !UP1 ;  /* 0x0000000732077287 */ /* 0x000fe2000c800000 */
[----:B------:R-:W-:Y:S01]  /*7f00*/  UMOV UR5, UR9 ;  /* 0x0000000900057c82 */ /* 0x000fe20008000000 */
[----:B------:R-:W-:Y:S02]  /*7f10*/  UIMAD.WIDE.U32 UR8, UR4, UR40, URZ ;  /* 0x00000028040872a5 */ /* 0x000fe4000f8e00ff */
[----:B------:R-:W-:Y:S03]  /*7f20*/  USHF.R.U32.HI UR6, URZ, UR63, UR5 ;  /* 0x0000003fff067299 */ /* 0x000fe60008011605 */
[----:B------:R-:W-:Y:S01]  /*7f30*/  UMOV UR5, UR11 ;  /* 0x0000000b00057c82 */ /* 0x000fe20008000000 */
[----:B------:R-:W-:Y:S02]  /*7f40*/  UIMAD.WIDE.U32 UR10, UR7, UR40, URZ ;  /* 0x00000028070a72a5 */ /* 0x000fe4000f8e00ff */
[----:B------:R-:W-:Y:S02]  /*7f50*/  USHF.R.U32.HI UR12, URZ, UR53, UR5 ;  /* 0x00000035ff0c7299 */ /* 0x000fe40008011605 */
[----:B------:R-:W-:Y:S01]  /*7f60*/  USEL UR6, UR37, UR6, !UP0 ;  /* 0x0000000625067287 */ /* 0x000fe2000c000000 */
[----:B------:R-:W-:Y:S02]  /*7f70*/  UMOV UR5, UR9 ;  /* 0x0000000900057c82 */ /* 0x000fe40008000000 */
[----:B------:R-:W-:Y:S01]  /*7f80*/  UMOV UR10, UR11 ;  /* 0x0000000b000a7c82 */ /* 0x000fe20008000000 */
[----:B------:R-:W-:Y:S02]  /*7f90*/  @UP2 USHF.R.U32.HI UR4, URZ, UR41, UR5 ;  /* 0x00000029ff042299 */ /* 0x000fe40008011605 */
[----:B------:R-:W-:Y:S02]  /*7fa0*/  @UP2 USHF.R.U32.HI UR7, URZ, UR41, UR10 ;  /* 0x00000029ff072299 */ /* 0x000fe4000801160a */
[----:B------:R-:W-:Y:S02]  /*7fb0*/  UIMAD UR4, UR42, UR4, URZ ;  /* 0x000000042a0472a4 */ /* 0x000fe4000f8e02ff */
[----:B------:R-:W-:Y:S02]  /*7fc0*/  UIMAD.WIDE.U32 UR10, UR6, UR40, URZ ;  /* 0x00000028060a72a5 */ /* 0x000fe4000f8e00ff */
[----:B------:R-:W-:Y:S02]  /*7fd0*/  USEL UR5, UR38, UR12, !UP1 ;  /* 0x0000000c26057287 */ /* 0x000fe4000c800000 */
[----:B------:R-:W-:Y:S02]  /*7fe0*/  UIMAD UR8, UR42, UR7, URZ ;  /* 0x000000072a0872a4 */ /* 0x000fe4000f8e02ff */
[----:B------:R-:W-:Y:S03]  /*7ff0*/  UISETP.GE.AND UP0, UPT, UR6, UR4, UPT ;  /* 0x000000040600728c */ /* 0x000fe6000bf06270 */
[----:B------:R-:W-:Y:S01]  /*8000*/  UMOV UR4, UR11 ;  /* 0x0000000b00047c82 */ /* 0x000fe20008000000 */
[----:B------:R-:W-:Y:S02]  /*8010*/  UISETP.GE.OR UP0, UPT, UR5, UR8, UP0 ;  /* 0x000000080500728c */ /* 0x000fe40008706670 */
[----:B------:R-:W-:Y:S02]  /*8020*/  USHF.R.U32.HI UR4, URZ, UR41, UR4 ;  /* 0x00000029ff047299 */ /* 0x000fe40008011604 */
[----:B------:R-:W-:Y:S02]  /*8030*/  UIMAD.WIDE.U32 UR8, UR5, UR40, URZ ;  /* 0x00000028050872a5 */ /* 0x000fe4000f8e00ff */
[----:B------:R-:W-:Y:S02]  /*8040*/  USEL UR11, UR6, UR4, !UP2 ;  /* 0x00000004060b7287 */ /* 0x000fe4000d000000 */
[----:B------:R-:W-:Y:S02]  /*8050*/  UIADD3 UR8, UPT, UPT, -UR5, URZ, URZ ;  /* 0x000000ff05087290 */ /* 0x000fe4000fffe1ff */
[----:B------:R-:W-:Y:S01]  /*8060*/  UIADD3 UR10, UPT, UPT, -UR11, URZ, URZ ;  /* 0x000000ff0b0a7290 */ /* 0x000fe2000fffe1ff */
[----:B------:R-:W-:Y:S01]  /*8070*/  @!UP0 UMOV UR4, UR9 ;  /* 0x0000000900048c82 */ /* 0x000fe20008000000 */
[----:B------:R-:W-:Y:S02]  /*8080*/  UIADD3 UR9, UPT, UPT, -UR6, URZ, URZ ;  /* 0x000000ff06097290 */ /* 0x000fe4000fffe1ff */
[----:B------:R-:W-:Y:S02]  /*8090*/  @!UP0 USHF.R.U32.HI UR4, URZ, UR41, UR4 ;  /* 0x00000029ff048299 */ /* 0x000fe40008011604 */
[----:B------:R-:W-:Y:S02]  /*80a0*/  UIMAD UR10, UR42, UR10, UR6 ;  /* 0x0000000a2a0a72a4 */ /* 0x000fe4000f8e0206 */
[----:B------:R-:W-:Y:S04]  /*80b0*/  @!UP0 USEL UR4, UR5, UR4, !UP2 ;  /* 0x0000000405048287 */ /* 0x000fe8000d000000 */
[----:B------:R-:W-:Y:S02]  /*80c0*/  @!UP0 UIMAD UR10, UR7, UR10, UR4 ;  /* 0x0000000a070a82a4 */ /* 0x000fe4000f8e0204 */
[----:B------:R-:W-:Y:S02]  /*80d0*/  @!UP0 UIADD3 UR11, UPT, UPT, UR11, -UR4, URZ ;  /* 0x800000040b0b8290 */ /* 0x000fe4000fffe0ff */
[----:B------:R-:W-:Y:S02]  /*80e0*/  UIMAD UR7, UR43, UR8, UR38 ;  /* 0x000000082b0772a4 */ /* 0x000fe4000f8e0226 */
[----:B------:R-:W-:Y:S02]  /*80f0*/  @!UP0 UIMAD UR6, UR11, UR42, UR5 ;  /* 0x0000002a0b0682a4 */ /* 0x000fe4000f8e0205 */
[----:B------:R-:W-:Y:S01]  /*8100*/  UIMAD UR4, UR54, UR9, UR37 ;  /* 0x00000009360472a4 */ /* 0x000fe2000f8e0225 */
[----:B------:R-:W-:Y:S02]  /*8110*/  @!UP0 UMOV UR5, UR10 ;  /* 0x0000000a00058c82 */ /* 0x000fe40008000000 */
[----:B------:R-:W-:Y:S02]  /*8120*/  UIMAD UR38, UR5, UR43, UR7 ;  /* 0x0000002b052672a4 */ /* 0x000fe4000f8e0207 */
[----:B------:R-:W-:Y:S11]  /*8130*/  UIMAD UR37, UR6, UR54, UR4 ;  /* 0x00000036062572a4 */ /* 0x000ff6000f8e0204 */
[----:B------:R-:W-:Y:S01]  /*8140*/  @!UPT UIADD3 URZ, UPT, UPT, URZ, URZ, URZ ;  /* 0x000000fffffff290 */ /* 0x000fe2000fffe0ff */
.L_x_155:
[----:B-1----:R-:W-:Y:S01]  /*8150*/  UISETP.NE.AND UP0, UPT, UR39, 0x1, UPT ;  /* 0x000000012700788c */ /* 0x002fe2000bf05270 */
[----:B------:R-:W-:Y:S10]  /*8160*/  IADD3 R51, PT, PT, R51, 0x1, RZ ;  /* 0x0000000133337810 */ /* 0x000ff40007ffe0ff */
[----:B------:R-:W1:Y:S01]  /*8170*/  @!UP0 LDCU.128 UR12, c[0x0][0xb10] ;  /* 0x00016200ff0c87ac */ /* 0x000e620008000c00 */
[----:B------:R-:W3:Y:S01]  /*8180*/  @!UP0 LDCU UR5, c[0x0][0xb0c] ;  /* 0x00016180ff0587ac */ /* 0x000ee20008000800 */
[----:B------:R-:W4:Y:S01]  /*8190*/  @!UP0 LDCU UR10, c[0x0][0xb20] ;  /* 0x00016400ff0a87ac */ /* 0x000f220008000800 */
[----:B-1----:R-:W-:Y:S02]  /*81a0*/  UIMAD.WIDE.U32 UR8, UR38, UR12, URZ ;  /* 0x0000000c260872a5 */ /* 0x002fe4000f8e00ff */
[----:B------:R-:W-:Y:S02]  /*81b0*/  UIMAD.WIDE.U32 UR6, UR37, UR15, URZ ;  /* 0x0000000f250672a5 */ /* 0x000fe4000f8e00ff */
[----:B------:R-:W-:Y:S03]  /*81c0*/  @!UP0 UISETP.NE.AND UP1, UPT, UR14, 0x1, UPT ;  /* 0x000000010e00888c */ /* 0x000fe6000bf25270 */
[----:B------:R-:W-:Y:S01]  /*81d0*/  @!UP0 UMOV UR4, UR9 ;  /* 0x0000000900048c82 */ /* 0x000fe20008000000 */
[----:B---3--:R-:W-:Y:S02]  /*81e0*/  @!UP0 UISETP.NE.AND UP2, UPT, UR5, 0x1, UPT ;  /* 0x000000010500888c */ /* 0x008fe4000bf45270 */
[----:B------:R-:W-:Y:S01]  /*81f0*/  @!UP0 USHF.R.U32.HI UR4, URZ, UR13, UR4 ;  /* 0x0000000dff048299 */ /* 0x000fe20008011604 */
[----:B------:R-:W-:Y:S02]  /*8200*/  @!UP0 UMOV UR6, UR7 ;  /* 0x0000000700068c82 */ /* 0x000fe40008000000 */
[----:B----4-:R-:W-:Y:S02]  /*8210*/  @!UP0 USHF.R.U32.HI UR6, URZ, UR10, UR6 ;  /* 0x0000000aff068299 */ /* 0x010fe40008011606 */
[----:B------:R-:W-:Y:S02]  /*8220*/  @!UP0 USEL UR7, UR38, UR4, !UP2 ;  /* 0x0000000426078287 */ /* 0x000fe4000d000000 */
[----:B------:R-:W-:Y:S04]  /*8230*/  @!UP0 USEL UR6, UR37, UR6, !UP1 ;  /* 0x0000000625068287 */ /* 0x000fe8000c800000 */
[----:B------:R-:W-:Y:S02]  /*8240*/  @!UP0 UIADD3 UR4, UPT, UPT, -UR7, UR6, URZ ;  /* 0x0000000607048290 */ /* 0x000fe4000fffe1ff */
[----:B------:R-:W-:Y:S02]  /*8250*/  @!UP0 UIADD3 UR6, UPT, UPT, UR7, -UR6, URZ ;  /* 0x8000000607068290 */ /* 0x000fe4000fffe0ff */
[----:B------:R-:W-:Y:S02]  /*8260*/  @!UP0 UIMAD UR38, UR4, UR5, UR38 ;  /* 0x00000005042682a4 */ /* 0x000fe4000f8e0226 */
[----:B------:R-:W-:Y:S02]  /*8270*/  @!UP0 UIMAD UR37, UR6, UR14, UR37 ;  /* 0x0000000e062582a4 */ /* 0x000fe4000f8e0225 */
[----:B------:R-:W-:Y:S09]  /*8280*/  ULOP3.LUT UP0, URZ, UR61, 0x1b0, URZ, 0xc0, !UPT ;  /* 0x000001b03dff7892 */ /* 0x000ff2000f80c0ff */
[----:B------:R-:W-:Y:S05]  /*8290*/  BRA.U !UP0, `(.L_x_156) ;  /* 0x00000001087c7547 */ /* 0x000fea000b800000 */
[----:B------:R-:W1:Y:S01]  /*82a0*/  LDCU.64 UR8, c[0x4][0x80] ;  /* 0x01001000ff0877ac */ /* 0x000e620008000a00 */
[----:B------:R-:W-:Y:S01]  /*82b0*/  MOV R2, 0x0 ;  /* 0x0000000000027802 */ /* 0x000fe20000000f00 */
[----:B------:R-:W-:Y:S02]  /*82c0*/  HFMA2 R12, -RZ, RZ, 0, 5.9604644775390625e-08 ;  /* 0x00000001ff0c7431 */ /* 0x000fe400000001ff */
[----:B------:R-:W-:Y:S01]  /*82d0*/  IMAD.MOV.U32 R8, RZ, RZ, 0x70 ;  /* 0x00000070ff087424 */ /* 0x000fe200078e00ff */
[----:B------:R3:W4:Y:S01]  /*82e0*/  LDC.64 R14, c[0x4][R2] ;  /* 0x01000000020e7b82 */ /* 0x0007220000000a00 */
[----:B------:R-:W2:Y:S01]  /*82f0*/  LDCU.64 UR6, c[0x4][0x88] ;  /* 0x01001100ff0677ac */ /* 0x000ea20008000a00 */
[----:B------:R-:W-:Y:S01]  /*8300*/  IMAD.MOV.U32 R13, RZ, RZ, RZ ;  /* 0x000000ffff0d7224 */ /* 0x000fe200078e00ff */
[----:B------:R-:W2:Y:S01]  /*8310*/  LDCU.64 UR4, c[0x4][0x8] ;  /* 0x01000100ff0477ac */ /* 0x000ea20008000a00 */
[----:B-1----:R-:W-:Y:S01]  /*8320*/  MOV R5, UR9 ;  /* 0x0000000900057c02 */ /* 0x002fe20008000f00 */
[----:B------:R-:W-:Y:S01]  /*8330*/  IMAD.U32 R4, RZ, RZ, UR8 ;  /* 0x00000008ff047e24 */ /* 0x000fe2000f8e00ff */
[----:B--2---:R-:W-:Y:S01]  /*8340*/  MOV R7, UR7 ;  /* 0x0000000700077c02 */ /* 0x004fe20008000f00 */
[----:B------:R-:W-:Y:S01]  /*8350*/  IMAD.U32 R6, RZ, RZ, UR6 ;  /* 0x00000006ff067e24 */ /* 0x000fe2000f8e00ff */
[----:B------:R-:W-:Y:S01]  /*8360*/  MOV R11, UR5 ;  /* 0x00000005000b7c02 */ /* 0x000fe20008000f00 */
[----:B------:R-:W-:Y:S02]  /*8370*/  IMAD.U32 R10, RZ, RZ, UR4 ;  /* 0x00000004ff0a7e24 */ /* 0x000fe4000f8e00ff */
[----:B------:R-:W-:Y:S07]  /*8380*/  LEPC R20, `(.L_x_157) ;  /* 0x000000001014794e */ /* 0x000fee0000000000 */
[----:B---345:R-:W-:Y:S05]  /*8390*/  CALL.ABS.NOINC R14 ;  /* 0x000000000e007343 */ /* 0x038fea0003c00000 */
.L_x_157:
[----:B------:R-:W1:Y:S01]  /*83a0*/  LDCU.64 UR8, c[0x4][0x80] ;  /* 0x01001000ff0877ac */ /* 0x000e620008000a00 */
[----:B------:R-:W2:Y:S01]  /*83b0*/  LDC.64 R2, c[0x4][R2] ;  /* 0x0100000002027b82 */ /* 0x000ea20000000a00 */
[----:B------:R-:W-:Y:S02]  /*83c0*/  HFMA2 R12, -RZ, RZ, 0, 5.9604644775390625e-08 ;  /* 0x00000001ff0c7431 */ /* 0x000fe400000001ff */
[----:B------:R-:W-:Y:S02]  /*83d0*/  IMAD.MOV.U32 R8, RZ, RZ, 0x70 ;  /* 0x00000070ff087424 */ /* 0x000fe400078e00ff */
[----:B------:R-:W-:Y:S01]  /*83e0*/  IMAD.MOV.U32 R13, RZ, RZ, RZ ;  /* 0x000000ffff0d7224 */ /* 0x000fe200078e00ff */
[----:B------:R-:W3:Y:S01]  /*83f0*/  LDCU.64 UR6, c[0x4][0x88] ;  /* 0x01001100ff0677ac */ /* 0x000ee20008000a00 */
[----:B------:R-:W4:Y:S01]  /*8400*/  LDCU.64 UR4, c[0x4][0x8] ;  /* 0x01000100ff0477ac */ /* 0x000f220008000a00 */
[----:B-1----:R-:W-:Y:S02]  /*8410*/  MOV R4, UR8 ;  /* 0x0000000800047c02 */ /* 0x002fe40008000f00 */
[----:B------:R-:W-:Y:S02]  /*8420*/  MOV R5, UR9 ;  /* 0x0000000900057c02 */ /* 0x000fe40008000f00 */
[----:B---3--:R-:W-:Y:S01]  /*8430*/  MOV R7, UR7 ;  /* 0x0000000700077c02 */ /* 0x008fe20008000f00 */
[----:B------:R-:W-:Y:S01]  /*8440*/  IMAD.U32 R6, RZ, RZ, UR6 ;  /* 0x00000006ff067e24 */ /* 0x000fe2000f8e00ff */
[----:B----4-:R-:W-:Y:S01]  /*8450*/  MOV R11, UR5 ;  /* 0x00000005000b7c02 */ /* 0x010fe20008000f00 */
[----:B------:R-:W-:Y:S02]  /*8460*/  IMAD.U32 R10, RZ, RZ, UR4 ;  /* 0x00000004ff0a7e24 */ /* 0x000fe4000f8e00ff */
[----:B------:R-:W-:Y:S07]  /*8470*/  LEPC R20, `(.L_x_156) ;  /* 0x000000001014794e */ /* 0x000fee0000000000 */
[----:B--2---:R-:W-:Y:S05]  /*8480*/  CALL.ABS.NOINC R2 ;  /* 0x0000000002007343 */ /* 0x004fea0003c00000 */
.L_x_156:
[----:B------:R-:W-:Y:S01]  /*8490*/  ISETP.NE.U32.AND P3, PT, R46, RZ, PT ;  /* 0x000000ff2e00720c */ /* 0x000fe20003f65070 */
[----:B------:R-:W-:Y:S01]  /*84a0*/  UISETP.NE.AND UP1, UPT, UR62, URZ, UPT ;  /* 0x000000ff3e00728c */ /* 0x000fe2000bf25270 */
[----:B------:R-:W-:Y:S02]  /*84b0*/  ISETP.NE.U32.AND P4, PT, R42, RZ, PT ;  /* 0x000000ff2a00720c */ /* 0x000fe40003f85070 */
[----:B------:R-:W-:Y:S02]  /*84c0*/  ISETP.NE.AND.EX P3, PT, R47, RZ, PT, P3 ;  /* 0x000000ff2f00720c */ /* 0x000fe40003f65330 */
[----:B------:R-:W-:Y:S02]  /*84d0*/  PLOP3.LUT P1, PT, PT, PT, PT, 0x8, 0x80 ;  /* 0x000000000080781c */ /* 0x000fe40003f2e170 */
[----:B------:R-:W-:Y:S02]  /*84e0*/  PLOP3.LUT P0, PT, PT, PT, UP1, 0x80, 0x8 ;  /* 0x000000000008781c */ /* 0x000fe40003f0f018 */
[----:B------:R-:W-:Y:S02]  /*84f0*/  ISETP.NE.AND.EX P4, PT, R43, RZ, PT, P4 ;  /* 0x000000ff2b00720c */ /* 0x000fe40003f85340 */
[----:B------:R-:W1:Y:S09]  /*8500*/  @UP1 LDCU.64 UR4, c[0x0][0x888] ;  /* 0x00011100ff0417ac */ /* 0x000e720008000a00 */
[----:B------:R-:W-:Y:S01]  /*8510*/  @P0 PLOP3.LUT P1, PT, P3, PT, PT, 0x80, 0x8 ;  /* 0x000000000008081c */ /* 0x000fe20001f2f070 */
[----:B-1----:R-:W-:Y:S04]  /*8520*/  @UP1 UISETP.NE.U32.AND UP0, UPT, UR4, URZ, UPT ;  /* 0x000000ff0400128c */ /* 0x002fe8000bf05070 */
[----:B------:R-:W-:Y:S04]  /*8530*/  @UP1 UISETP.NE.AND.EX UP0, UPT, UR5, URZ, UPT, UP0 ;  /* 0x000000ff0500128c */ /* 0x000fe8000bf05300 */
[----:B------:R-:W-:Y:S01]  /*8540*/  @UP1 USEL UR4, URZ, 0xffffffff, UP0 ;  /* 0xffffffffff041887 */ /* 0x000fe20008000000 */
[----:B------:R-:W-:Y:S11]  /*8550*/  @!P3 BRA `(.L_x_158) ;  /* 0x000000000030b947 */ /* 0x000ff60003800000 */
[----:B------:R-:W-:Y:S01]  /*8560*/  ISETP.NE.U32.AND P2, PT, R44, RZ, PT ;  /* 0x000000ff2c00720c */ /* 0x000fe20003f45070 */
[----:B------:R-:W1:Y:S01]  /*8570*/  LDCU.64 UR6, c[0x0][0x358] ;  /* 0x00006b00ff0677ac */ /* 0x000e620008000a00 */
[----:B------:R-:W-:Y:S02]  /*8580*/  IMAD.MOV.U32 R49, RZ, RZ, 0x1 ;  /* 0x00000001ff317424 */ /* 0x000fe400078e00ff */
[----:B------:R-:W-:Y:S11]  /*8590*/  ISETP.NE.AND.EX P2, PT, R45, RZ, PT, P2 ;  /* 0x000000ff2d00720c */ /* 0x000ff60003f45320 */
[----:B------:R-:W-:Y:S02]  /*85a0*/  @!UPT UIADD3 URZ, UPT, UPT, URZ, URZ, URZ ;  /* 0x000000fffffff290 */ /* 0x000fe4000fffe0ff */
[----:B------:R-:W3:Y:S01]  /*85b0*/  @P2 LDC.64 R2, c[0x0][0x888] ;  /* 0x00022200ff022b82 */ /* 0x000ee20000000a00 */
[----:B--2---:R-:W-:Y:S04]  /*85c0*/  @P2 IMAD R0, R46, UR36, RZ ;  /* 0x000000242e002c24 */ /* 0x004fe8000f8e02ff */
[----:B---3--:R-:W-:Y:S04]  /*85d0*/  @P2 IMAD.WIDE R2, R0, 0x4, R2 ;  /* 0x0000000400022825 */ /* 0x008fe800078e0202 */
[----:B------:R-:W-:Y:S01]  /*85e0*/  HFMA2 R0, -RZ, RZ, 0, 5.9604644775390625e-08 ;  /* 0x00000001ff007431 */ /* 0x000fe200000001ff */
[----:B-1---5:R1:W5:Y:S04]  /*85f0*/  @P2 LDG.E R25, desc[UR6][R2.64] ;  /* 0x0000000602192981 */ /* 0x022368000c1e1900 */
[----:B------:R-:W-:Y:S01]  /*8600*/  @!P2 PRMT R49, R0, 0x7610, R49 ;  /* 0x000076100031a816 */ /* 0x000fe20000000031 */
[----:B-1----:R-:W3:Y:S06]  /*8610*/  @!P2 LDC R25, c[0x0][0x880] ;  /* 0x00022000ff19ab82 */ /* 0x002eec0000000800 */
.L_x_158:
[----:B------:R-:W-:Y:S05]  /*8620*/  @!P4 BRA `(.L_x_159) ;  /* 0x000000000024c947 */ /* 0x000fea0003800000 */
[----:B------:R-:W-:Y:S01]  /*8630*/  ISETP.NE.U32.AND P2, PT, R40, RZ, PT ;  /* 0x000000ff2800720c */ /* 0x000fe20003f45070 */
[----:B------:R-:W1:Y:S03]  /*8640*/  LDCU.64 UR6, c[0x0][0x358] ;  /* 0x00006b00ff0677ac */ /* 0x000e660008000a00 */
[----:B------:R-:W-:Y:S11]  /*8650*/  ISETP.NE.AND.EX P2, PT, R41, RZ, PT, P2 ;  /* 0x000000ff2900720c */ /* 0x000ff60003f45320 */
[----:B------:R-:W-:Y:S02]  /*8660*/  @!UPT UIADD3 URZ, UPT, UPT, URZ, URZ, URZ ;  /* 0x000000fffffff290 */ /* 0x000fe4000fffe0ff */
[----:B------:R-:W4:Y:S01]  /*8670*/  @P2 LDC.64 R2, c[0x0][0x8a8] ;  /* 0x00022a00ff022b82 */ /* 0x000f220000000a00 */
[----:B--2---:R-:W-:Y:S04]  /*8680*/  @P2 IMAD R0, R42, UR36, RZ ;  /* 0x000000242a002c24 */ /* 0x004fe8000f8e02ff */
[----:B----4-:R-:W-:Y:S05]  /*8690*/  @P2 IMAD.WIDE R2, R0, 0x4, R2 ;  /* 0x0000000400022825 */ /* 0x010fea00078e0202 */
[----:B-1---5:R1:W5:Y:S02]  /*86a0*/  @P2 LDG.E R24, desc[UR6][R2.64] ;  /* 0x0000000602182981 */ /* 0x022364000c1e1900 */
[----:B-1----:R-:W4:Y:S02]  /*86b0*/  @!P2 LDC R24, c[0x0][0x8a0] ;  /* 0x00022800ff18ab82 */ /* 0x002f240000000800 */
.L_x_159:
[----:B---3-5:R-:W-:Y:S01]  /*86c0*/  @P0 FSETP.NEU.AND P4, PT, R25, RZ, PT ;  /* 0x000000ff1900020b */ /* 0x028fe20003f8d000 */
[----:B--2---:R-:W-:Y:S01]  /*86d0*/  IMAD.U32 R0, RZ, RZ, UR4 ;  /* 0x00000004ff007e24 */ /* 0x004fe2000f8e00ff */
[----:B------:R-:W-:Y:S01]  /*86e0*/  @P0 LOP3.LUT P2, RZ, R49, 0xff, RZ, 0xc0, !PT ;  /* 0x000000ff31ff0812 */ /* 0x000fe2000784c0ff */
[----:B------:R-:W-:Y:S01]  /*86f0*/  IMAD.U32 R3, RZ, RZ, UR45 ;  /* 0x0000002dff037e24 */ /* 0x000fe2000f8e00ff */
[----:B------:R-:W-:Y:S01]  /*8700*/  @P0 SEL R2, RZ, 0xffffffff, P4 ;  /* 0xffffffffff020807 */ /* 0x000fe20002000000 */
[----:B------:R-:W-:Y:S01]  /*8710*/  BSSY B1, `(.L_x_160) ;  /* 0x0000035000017945 */ /* 0x000fe20003800000 */
[----:B------:R-:W-:Y:S02]  /*8720*/  LOP3.LUT R4, R55, 0x1, RZ, 0x3c, !PT ;  /* 0x0000000137047812 */ /* 0x000fe400078e3cff */
[----:B------:R-:W-:Y:S02]  /*8730*/  CS2R R38, SRZ ;  /* 0x0000000000267805 */ /* 0x000fe4000001ff00 */
[----:B------:R-:W-:Y:S02]  /*8740*/  @P1 SEL R2, R0, R2, !P2 ;  /* 0x0000000200021207 */ /* 0x000fe40005000000 */
[----:B------:R-:W-:Y:S02]  /*8750*/  CS2R R36, SRZ ;  /* 0x0000000000247805 */ /* 0x000fe4000001ff00 */
[----:B------:R-:W-:Y:S02]  /*8760*/  LEA R3, R3, UR44, 0x3 ;  /* 0x0000002c03037c11 */ /* 0x000fe4000f8e18ff */
[----:B------:R-:W-:Y:S02]  /*8770*/  CS2R R30, SRZ ;  /* 0x00000000001e7805 */ /* 0x000fe4000001ff00 */
[----:B------:R-:W-:Y:S02]  /*8780*/  @P0 LOP3.LUT R2, R2, 0x1, RZ, 0xc0, !PT ;  /* 0x0000000102020812 */ /* 0x000fe400078ec0ff */
[----:B------:R-:W-:Y:S02]  /*8790*/  CS2R R28, SRZ ;  /* 0x00000000001c7805 */ /* 0x000fe4000001ff00 */
[----:B------:R-:W-:Y:S02]  /*87a0*/  LEA R26, R22, UR44, 0x3 ;  /* 0x0000002c161a7c11 */ /* 0x000fe4000f8e18ff */
[----:B------:R-:W-:Y:S02]  /*87b0*/  ISETP.NE.U32.OR P6, PT, R2, 0x1, !P0 ;  /* 0x000000010200780c */ /* 0x000fe400047c5470 */
[----:B------:R-:W-:Y:S02]  /*87c0*/  SHF.L.U32 R5, R54, 0x1f, RZ ;  /* 0x0000001f36057819 */ /* 0x000fe400000006ff */
[----:B------:R-:W-:Y:S02]  /*87d0*/  LEA.HI R2, R22, R22, RZ, 0x1 ;  /* 0x0000001616027211 */ /* 0x000fe400078f08ff */
[----:B------:R-:W-:Y:S02]  /*87e0*/  PLOP3.LUT P5, PT, PT, PT, PT, 0x8, 0x80 ;  /* 0x000000000080781c */ /* 0x000fe40003fae170 */
[----:B------:R-:W-:Y:S05]  /*87f0*/  P2R R58, PR, RZ, 0x40 ;  /* 0x00000040ff3a7803 */ /* 0x000fea0000000000 */
[----:B------:R-:W-:Y:S04]  /*8800*/  @P6 SHF.L.U32 R0, R4, 0x1f, RZ ;  /* 0x0000001f04006819 */ /* 0x000fe800000006ff */
[----:B------:R1:W2:Y:S01]  /*8810*/  @P6 SYNCS.PHASECHK.TRANS64.TRYWAIT P0, [R3+URZ+0x480], R0 ;  /* 0x00048000030065a7 */ /* 0x0002a200080011ff */
[----:B------:R3:W3:Y:S01]  /*8820*/  SYNCS.PHASECHK.TRANS64.TRYWAIT P4, [R26+URZ+0x4d0], R5 ;  /* 0x0004d0051a0075a7 */ /* 0x0006e200080811ff */
[C---:B-1----:R-:W-:Y:S01]  /*8830*/  IMAD.SHL.U32 R0, R2.reuse, 0x10, RZ ;  /* 0x0000001002007824 */ /* 0x042fe200078e00ff */
[----:B------:R-:W-:Y:S04]  /*8840*/  LOP3.LUT R2, R2, 0xffe, RZ, 0xc0, !PT ;  /* 0x00000ffe02027812 */ /* 0x000fe800078ec0ff */
[----:B------:R-:W-:Y:S01]  /*8850*/  LOP3.LUT R0, R0, 0xffffffe0, RZ, 0xc0, !PT ;  /* 0xffffffe000007812 */ /* 0x000fe200078ec0ff */
[----:B------:R-:W-:Y:S04]  /*8860*/  IMAD.IADD R2, R22, 0x1, -R2 ;  /* 0x0000000116027824 */ /* 0x000fe800078e0a02 */
[----:B------:R-:W-:Y:S04]  /*8870*/  IMAD.IADD R0, R23, 0x1, R0 ;  /* 0x0000000117007824 */ /* 0x000fe800078e0200 */
[----:B------:R-:W-:Y:S01]  /*8880*/  IMAD R2, R2, 0x100000, R0 ;  /* 0x0010000002027824 */ /* 0x000fe200078e0200 */
[----:B--2---:R-:W-:Y:S01]  /*8890*/  @P6 PLOP3.LUT P5, PT, P0, PT, PT, 0x8, 0x80 ;  /* 0x000000000080681c */ /* 0x004fe200007ae170 */
[----:B------:R-:W-:Y:S01]  /*88a0*/  @!UPT UIADD3 URZ, UPT, UPT, URZ, URZ, URZ ;  /* 0x000000fffffff290 */ /* 0x000fe2000fffe0ff */
[----:B---3--:R-:W-:Y:S11]  /*88b0*/  @!P6 BRA `(.L_x_161) ;  /* 0x000000000068e947 */ /* 0x008ff60003800000 */
[----:B------:R-:W-:Y:S01]  /*88c0*/  ISETP.NE.U32.AND P0, PT, RZ, UR58, PT ;  /* 0x0000003aff007c0c */ /* 0x000fe2000bf05070 */
[----:B------:R-:W-:Y:S01]  /*88d0*/  BSSY B0, `(.L_x_162) ;  /* 0x000000e000007945 */ /* 0x000fe20003800000 */
[----:B------:R-:W-:Y:S02]  /*88e0*/  FSETP.NEU.AND P2, PT, R25, RZ, PT ;  /* 0x000000ff1900720b */ /* 0x000fe40003f4d000 */
[----:B------:R-:W-:Y:S02]  /*88f0*/  ISETP.NE.AND.EX P0, PT, RZ, UR59, PT, P0 ;  /* 0x0000003bff007c0c */ /* 0x000fe4000bf05300 */
[----:B------:R-:W-:Y:S02]  /*8900*/  LOP3.LUT P1, RZ, R49, 0xff, RZ, 0xc0, !PT ;  /* 0x000000ff31ff7812 */ /* 0x000fe4000782c0ff */
[----:B------:R-:W-:Y:S02]  /*8910*/  SEL R0, RZ, 0xffffffff, P2 ;  /* 0xffffffffff007807 */ /* 0x000fe40001000000 */
[----:B------:R-:W-:Y:S04]  /*8920*/  SEL R6, RZ, 0xffffffff, P0 ;  /* 0xffffffffff067807 */ /* 0x000fe80000000000 */
[----:B------:R-:W-:Y:S04]  /*8930*/  @P3 SEL R0, R6, R0, !P1 ;  /* 0x0000000006003207 */ /* 0x000fe80004800000 */
[----:B------:R-:W-:Y:S04]  /*8940*/  LOP3.LUT R0, R0, 0x1, RZ, 0xc0, !PT ;  /* 0x0000000100007812 */ /* 0x000fe800078ec0ff */
[----:B------:R-:W-:Y:S01]  /*8950*/  ISETP.NE.U32.AND P0, PT, R0, 0x1, PT ;  /* 0x000000010000780c */ /* 0x000fe20003f05070 */
[----:B------:R-:W-:Y:S01]  /*8960*/  IMAD.U32 R0, RZ, RZ, UR45 ;  /* 0x0000002dff007e24 */ /* 0x000fe2000f8e00ff */
[----:B------:R-:W-:Y:S11]  /*8970*/  @!P5 BRA `(.L_x_163) ;  /* 0x00000000000cd947 */ /* 0x000ff60003800000 */
[----:B------:R-:W-:Y:S04]  /*8980*/  SHF.L.U32 R4, R4, 0x1f, RZ ;  /* 0x0000001f04047819 */ /* 0x000fe800000006ff */
[----:B------:R-:W1:Y:S02]  /*8990*/  SYNCS.PHASECHK.TRANS64.TRYWAIT P1, [R3+URZ+0x480], R4 ;  /* 0x00048004030075a7 */ /* 0x000e6400080211ff */
[----:B-1----:R-:W-:Y:S05]  /*89a0*/  @!P1 BRA `(.L_x_164) ;  /* 0x0000002c00549947 */ /* 0x002fea0003800000 */
.L_x_163:
[----:B------:R-:W-:Y:S05]  /*89b0*/  BSYNC B0 ;  /* 0x0000000000007941 */ /* 0x000fea0003800000 */
.L_x_162:
[----:B-1----:R-:W-:Y:S01]  /*89c0*/  @P0 IMAD R3, R0, 0x800, R48 ;  /* 0x0000080000030824 */ /* 0x002fe200078e0230 */
[----:B------:R-:W-:Y:S02]  /*89d0*/  CS2R R30, SRZ ;  /* 0x00000000001e7805 */ /* 0x000fe4000001ff00 */
[----:B------:R-:W-:Y:S01]  /*89e0*/  CS2R R28, SRZ ;  /* 0x00000000001c7805 */ /* 0x000fe2000001ff00 */
[----:B------:R-:W-:Y:S01]  /*89f0*/  IMAD.MOV.U32 R38, RZ, RZ, RZ ;  /* 0x000000ffff267224 */ /* 0x000fe200078e00ff */
[----:B------:R-:W-:Y:S02]  /*8a00*/  CS2R R36, SRZ ;  /* 0x0000000000247805 */ /* 0x000fe4000001ff00 */
[----:B------:R-:W-:Y:S01]  /*8a10*/  @P0 LEA R3, R3, UR44, 0x1 ;  /* 0x0000002c03030c11 */ /* 0x000fe2000f8e08ff */
[----:B------:R-:W-:Y:S05]  /*8a20*/  @P0 WARPSYNC.ALL ;  /* 0x0000000000000948 */ /* 0x000fea0003800000 */
[----:B------:R1:W2:Y:S01]  /*8a30*/  @P0 LDSM.16.M88.4 R28, [R3+0x600] ;  /* 0x00060000031c083b */ /* 0x0002a20000000200 */
[----:B------:R-:W-:Y:S05]  /*8a40*/  @P0 IMAD R0, R56, 0x2, R3 ;  /* 0x0000000238000824 */ /* 0x000fea00078e0203 */
[----:B------:R1:W3:Y:S02]  /*8a50*/  @P0 LDSM.16.M88.4 R36, [R0+0x600] ;  /* 0x000600000024083b */ /* 0x0002e40000000200 */
.L_x_161:
[----:B------:R-:W-:Y:S05]  /*8a60*/  BSYNC B1 ;  /* 0x0000000000017941 */ /* 0x000fea0003800000 */
.L_x_160:
[----:B-1----:R-:W-:Y:S04]  /*8a70*/  SHF.R.U32.HI R0, RZ, 0x15, R2 ;  /* 0x00000015ff007819 */ /* 0x002fe80000011602 */
[----:B------:R-:W-:Y:S01]  /*8a80*/  LOP3.LUT P0, RZ, R0, 0x3, R50, 0x48, !PT ;  /* 0x0000000300ff7812 */ /* 0x000fe20007804832 */
[----:B------:R-:W-:Y:S01]  /*8a90*/  @!UPT UIADD3 URZ, UPT, UPT, URZ, URZ, URZ ;  /* 0x000000fffffff290 */ /* 0x000fe2000fffe0ff */
[----:B------:R-:W-:Y:S11]  /*8aa0*/  @P4 BRA `(.L_x_165) ;  /* 0x0000000000084947 */ /* 0x000ff60003800000 */
[----:B------:R-:W1:Y:S02]  /*8ab0*/  SYNCS.PHASECHK.TRANS64.TRYWAIT P1, [R26+URZ+0x4d0], R5 ;  /* 0x0004d0051a0075a7 */ /* 0x000e6400080211ff */
[----:B-1----:R-:W-:Y:S05]  /*8ac0*/  @!P1 BRA `(.L_x_166) ;  /* 0x0000002c00209947 */ /* 0x002fea0003800000 */
.L_x_165:
[----:B------:R-:W-:Y:S05]  /*8ad0*/  @!P0 BRA `(.L_x_167) ;  /* 0x0000000000408947 */ /* 0x000fea0003800000 */
[----:B------:R-:W1:Y:S01]  /*8ae0*/  LDCU.64 UR8, c[0x4][0x70] ;  /* 0x01000e00ff0877ac */ /* 0x000e620008000a00 */
[----:B------:R-:W-:Y:S01]  /*8af0*/  MOV R15, 0x0 ;  /* 0x00000000000f7802 */ /* 0x000fe20000000f00 */
[----:B------:R-:W-:Y:S02]  /*8b00*/  HFMA2 R12, -RZ, RZ, 0, 5.9604644775390625e-08 ;  /* 0x00000001ff0c7431 */ /* 0x000fe400000001ff */
[----:B------:R-:W-:Y:S02]  /*8b10*/  IMAD.MOV.U32 R8, RZ, RZ, 0x192 ;  /* 0x00000192ff087424 */ /* 0x000fe400078e00ff */
[----:B------:R-:W-:Y:S01]  /*8b20*/  IMAD.MOV.U32 R13, RZ, RZ, RZ ;  /* 0x000000ffff0d7224 */ /* 0x000fe200078e00ff */
[----:B------:R-:W5:Y:S01]  /*8b30*/  LDCU.64 UR6, c[0x4][0x78] ;  /* 0x01000f00ff0677ac */ /* 0x000f620008000a00 */
[----:B------:R-:W2:Y:S01]  /*8b40*/  LDC.64 R14, c[0x4][R15] ;  /* 0x010000000f0e7b82 */ /* 0x000ea20000000a00 */
[----:B------:R-:W4:Y:S01]  /*8b50*/  LDCU.64 UR4, c[0x4][0x10] ;  /* 0x01000200ff0477ac */ /* 0x000f220008000a00 */
[----:B-1----:R-:W-:Y:S01]  /*8b60*/  MOV R5, UR9 ;  /* 0x0000000900057c02 */ /* 0x002fe20008000f00 */
[----:B------:R-:W-:Y:S01]  /*8b70*/  IMAD.U32 R4, RZ, RZ, UR8 ;  /* 0x00000008ff047e24 */ /* 0x000fe2000f8e00ff */
[----:B-----5:R-:W-:Y:S01]  /*8b80*/  MOV R7, UR7 ;  /* 0x0000000700077c02 */ /* 0x020fe20008000f00 */
[----:B------:R-:W-:Y:S01]  /*8b90*/  IMAD.U32 R6, RZ, RZ, UR6 ;  /* 0x00000006ff067e24 */ /* 0x000fe2000f8e00ff */
[----:B----4-:R-:W-:Y:S01]  /*8ba0*/  MOV R11, UR5 ;  /* 0x00000005000b7c02 */ /* 0x010fe20008000f00 */
[----:B------:R-:W-:Y:S02]  /*8bb0*/  IMAD.U32 R10, RZ, RZ, UR4 ;  /* 0x00000004ff0a7e24 */ /* 0x000fe4000f8e00ff */
[----:B------:R-:W-:Y:S07]  /*8bc0*/  LEPC R20, `(.L_x_167) ;  /* 0x000000001014794e */ /* 0x000fee0000000000 */
[----:B--23--:R-:W-:Y:S05]  /*8bd0*/  CALL.ABS.NOINC R14 ;  /* 0x000000000e007343 */ /* 0x00cfea0003c00000 */
.L_x_167:
[----:B------:R-:W-:Y:S01]  /*8be0*/  ISETP.NE.AND P0, PT, R57, RZ, PT ;  /* 0x000000ff3900720c */ /* 0x000fe20003f05270 */
[----:B------:R-:W-:Y:S05]  /*8bf0*/  WARPSYNC.ALL ;  /* 0x0000000000007948 */ /* 0x000fea0003800000 */
[----:B------:R-:W-:Y:S01]  /*8c00*/  R2UR UR4, R2 ;  /* 0x00000000020472ca */ /* 0x000fe200000e0000 */
[----:B------:R-:W1:Y:S01]  /*8c10*/  S2UR UR5, SR_CgaCtaId ;  /* 0x00000000000579c3 */ /* 0x000e620000008800 */
[--C-:B--2---:R-:W-:Y:S01]  /*8c20*/  HADD2.F32 R20, -RZ, R28.reuse.H0_H0 ;  /* 0x2000001cff147230 */ /* 0x104fe20000004100 */
[----:B------:R-:W-:Y:S01]  /*8c30*/  BSSY.RECONVERGENT B0, `(.L_x_168) ;  /* 0x0000057000007945 */ /* 0x000fe20003800200 */
[----:B------:R-:W-:Y:S02]  /*8c40*/  HADD2.F32 R21, -RZ, R28.H1_H1 ;  /* 0x3000001cff157230 */ /* 0x000fe40000004100 */
[--C-:B------:R-:W-:Y:S02]  /*8c50*/  HADD2.F32 R27, -RZ, R29.reuse.H1_H1 ;  /* 0x3000001dff1b7230 */ /* 0x100fe40000004100 */
[----:B------:R-:W-:Y:S02]  /*8c60*/  HADD2.F32 R28, -RZ, R30.H0_H0 ;  /* 0x2000001eff1c7230 */ /* 0x000fe40000004100 */
[--C-:B---3--:R-:W-:Y:S02]  /*8c70*/  HADD2.F32 R32, -RZ, R36.reuse.H0_H0 ;  /* 0x20000024ff207230 */ /* 0x108fe40000004100 */
[----:B------:R-:W-:Y:S01]  /*8c80*/  HADD2.F32 R33, -RZ, R36.H1_H1 ;  /* 0x30000024ff217230 */ /* 0x000fe20000004100 */
[----:B------:R-:W4:Y:S01]  /*8c90*/  LDTM.16dp256bit.x4 R4, tmem[UR4] ;  /* 0x00000004000479ee */ /* 0x000f220008120000 */
[----:B------:R-:W-:Y:S01]  /*8ca0*/  NOP ;  /* 0x0000000000007918 */ /* 0x000fe20000000000 */
[----:B------:R-:W-:Y:S01]  /*8cb0*/  R2UR UR4, R26 ;  /* 0x000000001a0472ca */ /* 0x000fe200000e0000 */
[----:B------:R-:W-:Y:S02]  /*8cc0*/  HADD2.F32 R26, -RZ, R29.H0_H0 ;  /* 0x2000001dff1a7230 */ /* 0x000fe40000004100 */
[----:B------:R-:W-:Y:S02]  /*8cd0*/  HADD2.F32 R29, -RZ, R30.H1_H1 ;  /* 0x3000001eff1d7230 */ /* 0x000fe40000004100 */
[--C-:B------:R-:W-:Y:S02]  /*8ce0*/  HADD2.F32 R30, -RZ, R31.reuse.H0_H0 ;  /* 0x2000001fff1e7230 */ /* 0x100fe40000004100 */
[----:B------:R-:W-:Y:S02]  /*8cf0*/  HADD2.F32 R31, -RZ, R31.H1_H1 ;  /* 0x3000001fff1f7230 */ /* 0x000fe40000004100 */
[--C-:B------:R-:W-:Y:S02]  /*8d00*/  HADD2.F32 R34, -RZ, R37.reuse.H0_H0 ;  /* 0x20000025ff227230 */ /* 0x100fe40000004100 */
[----:B------:R-:W-:Y:S02]  /*8d10*/  HADD2.F32 R35, -RZ, R37.H1_H1 ;  /* 0x30000025ff237230 */ /* 0x000fe40000004100 */
[----:B------:R-:W-:Y:S01]  /*8d20*/  UIADD3 UR4, UPT, UPT, UR4, 0x4f0, URZ ;  /* 0x000004f004047890 */ /* 0x000fe2000fffe0ff */
[--C-:B------:R-:W-:Y:S02]  /*8d30*/  HADD2.F32 R36, -RZ, R38.reuse.H0_H0 ;  /* 0x20000026ff247230 */ /* 0x100fe40000004100 */
[----:B------:R-:W-:Y:S02]  /*8d40*/  HADD2.F32 R37, -RZ, R38.H1_H1 ;  /* 0x30000026ff257230 */ /* 0x000fe40000004100 */
[--C-:B------:R-:W-:Y:S02]  /*8d50*/  HADD2.F32 R38, -RZ, R39.reuse.H0_H0 ;  /* 0x20000027ff267230 */ /* 0x100fe40000004100 */
[----:B------:R-:W-:Y:S02]  /*8d60*/  HADD2.F32 R39, -RZ, R39.H1_H1 ;  /* 0x30000027ff277230 */ /* 0x000fe40000004100 */
[C---:B----4-:R-:W-:Y:S01]  /*8d70*/  FMUL R4, R24.reuse, R4 ;  /* 0x0000000418047220 */ /* 0x050fe20000400000 */
[----:B-1----:R-:W-:Y:S01]  /*8d80*/  UPRMT UR5, UR5, 0x654, UR4 ;  /* 0x0000065405057896 */ /* 0x002fe20008000004 */
[C---:B------:R-:W-:Y:S01]  /*8d90*/  FMUL R5, R24.reuse, R5 ;  /* 0x0000000518057220 */ /* 0x040fe20000400000 */
[C---:B------:R-:W-:Y:S01]  /*8da0*/  FMUL R6, R24.reuse, R6 ;  /* 0x0000000618067220 */ /* 0x040fe20000400000 */
[C---:B------:R-:W-:Y:S01]  /*8db0*/  FFMA R4, R25.reuse, R20, R4 ;  /* 0x0000001419047223 */ /* 0x040fe20000000004 */
[C---:B------:R-:W-:Y:S01]  /*8dc0*/  FMUL R7, R24.reuse, R7 ;  /* 0x0000000718077220 */ /* 0x040fe20000400000 */
[C---:B------:R-:W-:Y:S01]  /*8dd0*/  FFMA R5, R25.reuse, R21, R5 ;  /* 0x0000001519057223 */ /* 0x040fe20000000005 */
[C---:B------:R-:W-:Y:S01]  /*8de0*/  FFMA R6, R25.reuse, R26, R6 ;  /* 0x0000001a19067223 */ /* 0x040fe20000000006 */
[C---:B------:R-:W-:Y:S01]  /*8df0*/  FMUL R8, R24.reuse, R8 ;  /* 0x0000000818087220 */ /* 0x040fe20000400000 */
[----:B------:R-:W-:Y:S01]  /*8e00*/  FFMA R7, R25, R27, R7 ;  /* 0x0000001b19077223 */ /* 0x000fe20000000007 */
[C---:B------:R-:W-:Y:S01]  /*8e10*/  FMUL R9, R24.reuse, R9 ;  /* 0x0000000918097220 */ /* 0x040fe20000400000 */
[----:B------:R-:W-:Y:S01]  /*8e20*/  F2FP.F16.F32.PACK_AB R4, R5, R4 ;  /* 0x000000040504723e */ /* 0x000fe200000000ff */
[----:B------:R-:W-:Y:S01]  /*8e30*/  SYNCS.ARRIVE.TRANS64.RED.A1T0 RZ, [UR5], RZ ;  /* 0x000000ffffff79a7 */ /* 0x000fe20008100405 */
[----:B------:R-:W-:Y:S01]  /*8e40*/  FFMA R8, R25, R28, R8 ;  /* 0x0000001c19087223 */ /* 0x000fe20000000008 */
[----:B------:R-:W-:Y:S01]  /*8e50*/  F2FP.F16.F32.PACK_AB R5, R7, R6 ;  /* 0x000000060705723e */ /* 0x000fe200000000ff */
[C---:B------:R-:W-:Y:S01]  /*8e60*/  FFMA R9, R25.reuse, R29, R9 ;  /* 0x0000001d19097223 */ /* 0x040fe20000000009 */
[C---:B------:R-:W-:Y:S01]  /*8e70*/  FMUL R10, R24.reuse, R10 ;  /* 0x0000000a180a7220 */ /* 0x040fe20000400000 */
[C---:B------:R-:W-:Y:S01]  /*8e80*/  FMUL R11, R24.reuse, R11 ;  /* 0x0000000b180b7220 */ /* 0x040fe20000400000 */
[C---:B------:R-:W-:Y:S01]  /*8e90*/  FMUL R0, R24.reuse, R12 ;  /* 0x0000000c18007220 */ /* 0x040fe20000400000 */
[C---:B------:R-:W-:Y:S01]  /*8ea0*/  FMUL R2, R24.reuse, R13 ;  /* 0x0000000d18027220 */ /* 0x040fe20000400000 */
[----:B------:R-:W-:Y:S01]  /*8eb0*/  FFMA R10, R25, R30, R10 ;  /* 0x0000001e190a7223 */ /* 0x000fe2000000000a */
[C---:B------:R-:W-:Y:S01]  /*8ec0*/  FMUL R3, R24.reuse, R14 ;  /* 0x0000000e18037220 */ /* 0x040fe20000400000 */
[----:B------:R-:W-:Y:S01]  /*8ed0*/  F2FP.F16.F32.PACK_AB R6, R9, R8 ;  /* 0x000000080906723e */ /* 0x000fe200000000ff */
[C---:B------:R-:W-:Y:S01]  /*8ee0*/  FFMA R11, R25.reuse, R31, R11 ;  /* 0x0000001f190b7223 */ /* 0x040fe2000000000b */
[C---:B------:R-:W-:Y:S01]  /*8ef0*/  FMUL R15, R24.reuse, R15 ;  /* 0x0000000f180f7220 */ /* 0x040fe20000400000 */
[C---:B------:R-:W-:Y:S01]  /*8f00*/  FMUL R12, R24.reuse, R16 ;  /* 0x00000010180c7220 */ /* 0x040fe20000400000 */
[C---:B------:R-:W-:Y:S01]  /*8f10*/  FFMA R0, R25.reuse, R32, R0 ;  /* 0x0000002019007223 */ /* 0x040fe20000000000 */
[----:B------:R-:W-:Y:S01]  /*8f20*/  MOV R8, UR45 ;  /* 0x0000002d00087c02 */ /* 0x000fe20008000f00 */
[C---:B------:R-:W-:Y:S01]  /*8f30*/  FMUL R13, R24.reuse, R17 ;  /* 0x00000011180d7220 */ /* 0x040fe20000400000 */
[C---:B------:R-:W-:Y:S01]  /*8f40*/  FFMA R2, R25.reuse, R33, R2 ;  /* 0x0000002119027223 */ /* 0x040fe20000000002 */
[C---:B------:R-:W-:Y:S01]  /*8f50*/  FMUL R14, R24.reuse, R18 ;  /* 0x00000012180e7220 */ /* 0x040fe20000400000 */
[C---:B------:R-:W-:Y:S01]  /*8f60*/  FFMA R3, R25.reuse, R34, R3 ;  /* 0x0000002219037223 */ /* 0x040fe20000000003 */
[C---:B------:R-:W-:Y:S01]  /*8f70*/  FFMA R15, R25.reuse, R35, R15 ;  /* 0x00000023190f7223 */ /* 0x040fe2000000000f */
[----:B------:R-:W-:Y:S01]  /*8f80*/  FMUL R19, R24, R19 ;  /* 0x0000001318137220 */ /* 0x000fe20000400000 */
[C---:B------:R-:W-:Y:S01]  /*8f90*/  FFMA R12, R25.reuse, R36, R12 ;  /* 0x00000024190c7223 */ /* 0x040fe2000000000c */
[----:B------:R-:W-:Y:S01]  /*8fa0*/  LEA R8, R8, R48, 0xb ;  /* 0x0000003008087211 */ /* 0x000fe200078e58ff */
[C---:B------:R-:W-:Y:S01]  /*8fb0*/  FFMA R13, R25.reuse, R37, R13 ;  /* 0x00000025190d7223 */ /* 0x040fe2000000000d */
[C---:B------:R-:W-:Y:S01]  /*8fc0*/  FFMA R14, R25.reuse, R38, R14 ;  /* 0x00000026190e7223 */ /* 0x040fe2000000000e */
[----:B------:R-:W-:Y:S01]  /*8fd0*/  FFMA R19, R25, R39, R19 ;  /* 0x0000002719137223 */ /* 0x000fe20000000013 */
[----:B------:R-:W-:Y:S01]  /*8fe0*/  F2FP.F16.F32.PACK_AB R7, R11, R10 ;  /* 0x0000000a0b07723e */ /* 0x000fe200000000ff */
[----:B------:R-:W-:Y:S01]  /*8ff0*/  UIADD3 UR4, UPT, UPT, UR45, 0x1, URZ ;  /* 0x000000012d047890 */ /* 0x000fe2000fffe0ff */
[----:B------:R-:W-:Y:S02]  /*9000*/  LEA R8, R8, UR44, 0x1 ;  /* 0x0000002c08087c11 */ /* 0x000fe4000f8e08ff */
[----:B------:R-:W-:Y:S02]  /*9010*/  F2FP.F16.F32.PACK_AB R16, R2, R0 ;  /* 0x000000000210723e */ /* 0x000fe400000000ff */
[----:B------:R-:W-:Y:S01]  /*9020*/  F2FP.F16.F32.PACK_AB R17, R15, R3 ;  /* 0x000000030f11723e */ /* 0x000fe200000000ff */
[----:B------:R1:W-:Y:S01]  /*9030*/  STSM.16.M88.4 [R8+0x600], R4 ;  /* 0x0006000408007844 */ /* 0x0003e20000000200 */
[----:B------:R-:W-:Y:S02]  /*9040*/  F2FP.F16.F32.PACK_AB R18, R13, R12 ;  /* 0x0000000c0d12723e */ /* 0x000fe400000000ff */
[----:B------:R-:W-:Y:S02]  /*9050*/  F2FP.F16.F32.PACK_AB R19, R19, R14 ;  /* 0x0000000e1313723e */ /* 0x000fe400000000ff */
[----:B------:R-:W-:Y:S05]  /*9060*/  LEA R0, R56, R8, 0x1 ;  /* 0x0000000838007211 */ /* 0x000fea00078e08ff */
[----:B------:R1:W-:Y:S01]  /*9070*/  STSM.16.M88.4 [R0+0x600], R16 ;  /* 0x0006001000007844 */ /* 0x0003e20000000200 */
[----:B------:R-:W-:Y:S01]  /*9080*/  @!PT LDS RZ, [RZ] ;  /* 0x00000000fffff984 */ /* 0x000fe20000000800 */
[----:B------:R-:W-:Y:S01]  /*9090*/  @!PT LDS RZ, [RZ] ;  /* 0x00000000fffff984 */ /* 0x000fe20000000800 */
[----:B------:R-:W-:Y:S01]  /*90a0*/  @!PT LDS RZ, [RZ] ;  /* 0x00000000fffff984 */ /* 0x000fe20000000800 */
[----:B------:R-:W-:Y:S01]  /*90b0*/  @!PT LDS RZ, [RZ] ;  /* 0x00000000fffff984 */ /* 0x000fe20000000800 */
[----:B------:R2:W-:Y:S07]  /*90c0*/  MEMBAR.ALL.CTA ;  /* 0x0000000000007992 */ /* 0x0005ee0000008000 */
[----:B--2---:R-:W2:Y:S02]  /*90d0*/  FENCE.VIEW.ASYNC.S ;  /* 0x00000000000073c6 */ /* 0x004ea40000000000 */
[----:B--2---:R-:W-:Y:S06]  /*90e0*/  BAR.SYNC.DEFER_BLOCKING 0x1, 0x80 ;  /* 0x0042000000007b1d */ /* 0x004fec0000010000 */
[----:B------:R-:W-:Y:S05]  /*90f0*/  @P0 BRA `(.L_x_169) ;  /* 0x0000000000280947 */ /* 0x000fea0003800000 */
[----:B------:R-:W2:Y:S01]  /*9100*/  LDCU.64 UR12, c[0x0][0x348] ;  /* 0x00006900ff0c77ac */ /* 0x000ea20008000a00 */
[----:B------:R-:W-:Y:S02]  /*9110*/  ULEA UR5, UR45, UR44, 0xc ;  /* 0x0000002c2d057291 */ /* 0x000fe4000f8e60ff */
[----:B------:R-:W-:Y:S02]  /*9120*/  USHF.L.U32 UR9, UR46, 0x5, URZ ;  /* 0x000000052e097899 */ /* 0x000fe400080006ff */
[----:B------:R-:W-:Y:S02]  /*9130*/  USHF.L.U32 UR10, UR47, 0x6, URZ ;  /* 0x000000062f0a7899 */ /* 0x000fe400080006ff */
[----:B------:R-:W-:Y:S01]  /*9140*/  UIADD3 UR8, UPT, UPT, UR5, 0x600, URZ ;  /* 0x0000060005087890 */ /* 0x000fe2000fffe0ff */
[----:B------:R-:W-:Y:S01]  /*9150*/  UMOV UR11, UR36 ;  /* 0x00000024000b7c82 */ /* 0x000fe20008000000 */
[----:B--2---:R-:W-:Y:S04]  /*9160*/  UIADD3 UR6, UP0, UPT, UR12, 0x680, URZ ;  /* 0x000006800c067890 */ /* 0x004fe8000ff1e0ff */
[----:B------:R-:W-:Y:S09]  /*9170*/  UIADD3.X UR7, UPT, UPT, URZ, UR13, URZ, UP0, !UPT ;  /* 0x0000000dff077290 */ /* 0x000ff200087fe4ff */
[----:B------:R2:W-:Y:S02]  /*9180*/  UTMASTG.3D [UR8], [UR6] ;  /* 0x00000008060073b5 */ /* 0x0005e40008010000 */
[----:B--2---:R0:W-:Y:S02]  /*9190*/  UTMACMDFLUSH ;  /* 0x00000000000079b7 */ /* 0x0041e40000000000 */
.L_x_169:
[----:B------:R-:W-:Y:S05]  /*91a0*/  BSYNC.RECONVERGENT B0 ;  /* 0x0000000000007941 */ /* 0x000fea0003800200 */
.L_x_168:
[----:B------:R-:W-:Y:S04]  /*91b0*/  BSSY.RECONVERGENT B0, `(.L_x_170) ;  /* 0x0000003000007945 */ /* 0x000fe80003800200 */
[----:B------:R-:W-:Y:S05]  /*91c0*/  @P0 BRA `(.L_x_171) ;  /* 0x0000000000040947 */ /* 0x000fea0003800000 */
[----:B------:R-:W-:Y:S04]  /*91d0*/  DEPBAR.LE SB0, 0x0 ;  /* 0x000080000000791a */ /* 0x000fe80000000000 */
.L_x_171:
[----:B------:R-:W-:Y:S05]  /*91e0*/  BSYNC.RECONVERGENT B0 ;  /* 0x0000000000007941 */ /* 0x000fea0003800200 */
.L_x_170:
[----:B------:R-:W-:Y:S01]  /*91f0*/  BAR.SYNC.DEFER_BLOCKING 0x1, 0x80 ;  /* 0x0042000000007b1d */ /* 0x000fe20000010000 */
[----:B------:R-:W-:Y:S01]  /*9200*/  UIADD3 UR48, UPT, UPT, UR48, 0x1, URZ ;  /* 0x0000000130307890 */ /* 0x000fe2000fffe0ff */
[----:B------:R-:W-:Y:S03]  /*9210*/  IADD3 R22, PT, PT, R22, 0x1, RZ ;  /* 0x0000000116167810 */ /* 0x000fe60007ffe0ff */
[----:B------:R-:W-:Y:S09]  /*9220*/  UISETP.NE.AND UP0, UPT, UR48, URZ, UPT ;  /* 0x000000ff3000728c */ /* 0x000ff2000bf05270 */
[----:B------:R-:W-:Y:S05]  /*9230*/  BRA.U !UP0, `(.L_x_172) ;  /* 0x0000000108287547 */ /* 0x000fea000b800000 */
[----:B------:R-:W-:Y:S01]  /*9240*/  ISETP.NE.AND P0, PT, R58, RZ, PT ;  /* 0x000000ff3a00720c */ /* 0x000fe20003f05270 */
[----:B-1----:R-:W1:Y:S11]  /*9250*/  S2R R0, SR_CgaCtaId ;  /* 0x0000000000007919 */ /* 0x002e760000008800 */
[----:B------:R-:W-:Y:S01]  /*9260*/  @!UPT UIADD3 URZ, UPT, UPT, URZ, URZ, URZ ;  /* 0x000000fffffff290 */ /* 0x000fe2000fffe0ff */
[C---:B------:R-:W-:Y:S01]  /*9270*/  @P0 LEA R2, R52.reuse, UR44, 0x3 ;  /* 0x0000002c34020c11 */ /* 0x040fe2000f8e18ff */
[----:B------:R-:W-:Y:S04]  /*9280*/  VIADD R52, R52, 0x1 ;  /* 0x0000000134347836 */ /* 0x000fe80000000000 */
[----:B------:R-:W-:Y:S05]  /*9290*/  @P0 VIADD R2, R2, 0x490 ;  /* 0x0000049002020836 */ /* 0x000fea0000000000 */
[----:B-1----:R-:W-:Y:S04]  /*92a0*/  @P0 PRMT R0, R0, 0x654, R2 ;  /* 0x0000065400000816 */ /* 0x002fe80000000002 */
[----:B------:R2:W-:Y:S01]  /*92b0*/  @P0 SYNCS.ARRIVE.TRANS64.RED.A1T0 RZ, [R0+URZ], RZ ;  /* 0x000000ff00ff09a7 */ /* 0x0005e200081004ff */
[C---:B------:R-:W-:Y:S04]  /*92c0*/  ISETP.NE.AND P0, PT, R52.reuse, 0x2, PT ;  /* 0x000000023400780c */ /* 0x040fe80003f05270 */
[----:B------:R-:W-:Y:S09]  /*92d0*/  SEL R52, R52, RZ, P0 ;  /* 0x000000ff34347207 */ /* 0x000ff20000000000 */
.L_x_172:
[----:B------:R-:W-:Y:S01]  /*92e0*/  ISETP.NE.AND P0, PT, R51, 0x2, PT ;  /* 0x000000023300780c */ /* 0x000fe20003f05270 */
[----:B------:R-:W-:Y:S01]  /*92f0*/  UISETP.NE.AND UP1, UPT, UR51, URZ, UPT ;  /* 0x000000ff3300728c */ /* 0x000fe2000bf25270 */
[----:B------:R-:W-:Y:S01]  /*9300*/  ISETP.NE.AND P1, PT, R22, 0x4, PT ;  /* 0x000000041600780c */ /* 0x000fe20003f25270 */
[----:B------:R-:W-:Y:S01]  /*9310*/  UISETP.NE.AND UP0, UPT, UR4, 0x2, UPT ;  /* 0x000000020400788c */ /* 0x000fe2000bf05270 */
[----:B------:R-:W-:Y:S01]  /*9320*/  SEL R2, RZ, 0x1, P0 ;  /* 0x00000001ff027807 */ /* 0x000fe20000000000 */
[----:B------:R-:W-:Y:S01]  /*9330*/  UIADD3 UR46, UPT, UPT, UR37, UR57, URZ ;  /* 0x00000039252e7290 */ /* 0x000fe2000fffe0ff */
[----:B-12---:R-:W-:Y:S01]  /*9340*/  SEL R0, RZ, 0x1, P1 ;  /* 0x00000001ff007807 */ /* 0x006fe20000800000 */
[----:B------:R-:W-:Y:S01]  /*9350*/  USEL UR5, URZ, 0x1, UP0 ;  /* 0x00000001ff057887 */ /* 0x000fe20008000000 */
[----:B------:R-:W-:Y:S01]  /*9360*/  LOP3.LUT R53, R53, R2, RZ, 0x3c, !PT ;  /* 0x0000000235357212 */ /* 0x000fe200078e3cff */
[----:B------:R-:W-:Y:S01]  /*9370*/  UIADD3 UR47, UPT, UPT, UR38, UR60, URZ ;  /* 0x0000003c262f7290 */ /* 0x000fe2000fffe0ff */
[----:B------:R-:W-:Y:S01]  /*9380*/  LOP3.LUT R54, R54, R0, RZ, 0x3c, !PT ;  /* 0x0000000036367212 */ /* 0x000fe200078e3cff */
[----:B------:R-:W-:Y:S01]  /*9390*/  USEL UR45, UR4, URZ, UP0 ;  /* 0x000000ff042d7287 */ /* 0x000fe20008000000 */
[----:B------:R-:W-:Y:S01]  /*93a0*/  SEL R51, R51, RZ, P0 ;  /* 0x000000ff33337207 */ /* 0x000fe20000000000 */
[----:B------:R-:W-:Y:S01]  /*93b0*/  UMOV UR36, UR56 ;  /* 0x0000003800247c82 */ /* 0x000fe20008000000 */
[----:B------:R-:W-:Y:S02]  /*93c0*/  SEL R22, R22, RZ, P1 ;  /* 0x000000ff16167207 */ /* 0x000fe40000800000 */
[----:B------:R-:W-:Y:S01]  /*93d0*/  LOP3.LUT R55, R55, UR5, RZ, 0x3c, !PT ;  /* 0x0000000537377c12 */ /* 0x000fe2000f8e3cff */
[----:B------:R-:W-:Y:S06]  /*93e0*/  BRA.U UP1, `(.L_x_173) ;  /* 0xffffffe901107547 */ /* 0x000fec000b83ffff */
[----:B------:R-:W-:-:S09]  /*93f0*/  UISETP.NE.AND UP0, UPT, UR62, URZ, UPT ;  /* 0x000000ff3e00728c */ /* 0x000fd2000bf05270 */
[----:B------:R-:W-:Y:S05]  /*9400*/  BRA.U !UP0, `(.L_x_174) ;  /* 0x0000000108487547 */ /* 0x000fea000b800000 */
[----:B------:R-:W1:Y:S02]  /*9410*/  LDCU.64 UR4, c[0x0][0x890] ;  /* 0x00011200ff0477ac */ /* 0x000e640008000a00 */
[----:B-1----:R-:W-:-:S04]  /*9420*/  UISETP.NE.U32.AND UP0, UPT, UR4, URZ, UPT ;  /* 0x000000ff0400728c */ /* 0x002fc8000bf05070 */
[----:B------:R-:W-:-:S09]  /*9430*/  UISETP.NE.AND.EX UP0, UPT, UR5, URZ, UPT, UP0 ;  /* 0x000000ff0500728c */ /* 0x000fd2000bf05300 */
[----:B------:R-:W-:Y:S05]  /*9440*/  BRA.U UP0, `(.L_x_175) ;  /* 0x00000001000c7547 */ /* 0x000fea000b800000 */
[----:B------:R-:W-:-:S13]  /*9450*/  FSETP.NEU.AND P0, PT, R25, RZ, PT ;  /* 0x000000ff1900720b */ /* 0x000fda0003f0d000 */
[----:B------:R-:W-:Y:S05]  /*9460*/  @!P0 EXIT ;  /* 0x000000000000894d */ /* 0x000fea0003800000 */
[----:B------:R-:W-:Y:S05]  /*9470*/  BRA `(.L_x_174) ;  /* 0x00000000002c7947 */ /* 0x000fea0003800000 */
.L_x_175:
[----:B------:R-:W-:Y:S01]  /*9480*/  LOP3.LUT P0, RZ, R49, 0xff, RZ, 0xc0, !PT ;  /* 0x000000ff31ff7812 */ /* 0x000fe2000780c0ff */
[----:B------:R-:W-:-:S12]  /*9490*/  BSSY.RECONVERGENT B0, `(.L_x_174) ;  /* 0x0000009000007945 */ /* 0x000fd80003800200 */
[----:B------:R-:W-:Y:S05]  /*94a0*/  @P0 BRA `(.L_x_176) ;  /* 0x0000000000140947 */ /* 0x000fea0003800000 */
[----:B------:R-:W1:Y:S02]  /*94b0*/  LDCU.64 UR4, c[0x0][0x888] ;  /* 0x00011100ff0477ac */ /* 0x000e640008000a00 */
[----:B-1----:R-:W-:-:S04]  /*94c0*/  ISETP.NE.U32.AND P0, PT, RZ, UR4, PT ;  /* 0x00000004ff007c0c */ /* 0x002fc8000bf05070 */
[----:B------:R-:W-:-:S13]  /*94d0*/  ISETP.NE.AND.EX P0, PT, RZ, UR5, PT, P0 ;  /* 0x00000005ff007c0c */ /* 0x000fda000bf05300 */
[----:B------:R-:W-:Y:S05]  /*94e0*/  @!P0 EXIT ;  /* 0x000000000000894d */ /* 0x000fea0003800000 */
[----:B------:R-:W-:Y:S05]  /*94f0*/  BRA `(.L_x_177) ;  /* 0x0000000000087947 */ /* 0x000fea0003800000 */
.L_x_176:
[----:B------:R-:W-:-:S13]  /*9500*/  FSETP.NEU.AND P0, PT, R25, RZ, PT ;  /* 0x000000ff1900720b */ /* 0x000fda0003f0d000 */
[----:B------:R-:W-:Y:S05]  /*9510*/  @!P0 EXIT ;  /* 0x000000000000894d */ /* 0x000fea0003800000 */
.L_x_177:
[----:B------:R-:W-:Y:S05]  /*9520*/  BSYNC.RECONVERGENT B0 ;  /* 0x0000000000007941 */ /* 0x000fea0003800200 */
.L_x_174:
[----:B------:R-:W-:-:S04]  /*9530*/  DEPBAR.LE SB0, 0x0 ;  /* 0x000080000000791a */ /* 0x000fc80000000000 */
[----:B------:R-:W-:Y:S05]  /*9540*/  EXIT ;  /* 0x000000000000794d */ /* 0x000fea0003800000 */
.L_x_25:
[----:B-1----:R1:W3:Y:S02]  /*9550*/  SYNCS.PHASECHK.TRANS64.TRYWAIT P0, [R0+URZ+0x520], R2 ;  /* 0x00052002000075a7 */ /* 0x0022e400080011ff */
[----:B---3--:R-:W-:Y:S05]  /*9560*/  @!P0 NANOSLEEP.SYNCS 0x989680 ;  /* 0x009896800000895d */ /* 0x008fea0003900000 */
[----:B------:R-:W3:Y:S02]  /*9570*/  @!P0 SYNCS.PHASECHK.TRANS64 P0, [R0+URZ+0x520], R2 ;  /* 0x00052002000085a7 */ /* 0x000ee400080010ff */
[----:B---3--:R-:W-:Y:S05]  /*9580*/  @!P0 BRA `(.L_x_25) ;  /* 0xfffffffc00f08947 */ /* 0x008fea000383ffff */
[----:B------:R-:W-:Y:S05]  /*9590*/  BRA `(.L_x_178) ;  /* 0xffffff8800d47947 */ /* 0x000fea000383ffff */
.L_x_28:
[----:B-1----:R-:W-:-:S07]  /*95a0*/  MOV R0, UR33 ;  /* 0x0000002100007c02 */ /* 0x002fce0008000f00 */
.L_x_179:
[----:B-1----:R1:W3:Y:S02]  /*95b0*/  SYNCS.PHASECHK.TRANS64.TRYWAIT P0, [R0+URZ+0x240], R3 ;  /* 0x00024003000075a7 */ /* 0x0022e400080011ff */
[----:B---3--:R-:W-:Y:S05]  /*95c0*/  @!P0 NANOSLEEP.SYNCS 0x989680 ;  /* 0x009896800000895d */ /* 0x008fea0003900000 */
[----:B------:R-:W3:Y:S02]  /*95d0*/  @!P0 SYNCS.PHASECHK.TRANS64 P0, [R0+URZ+0x240], R3 ;  /* 0x00024003000085a7 */ /* 0x000ee400080010ff */
[----:B---3--:R-:W-:Y:S05]  /*95e0*/  @!P0 BRA `(.L_x_179) ;  /* 0xfffffffc00f08947 */ /* 0x008fea000383ffff */
[----:B------:R-:W-:Y:S05]  /*95f0*/  BRA `(.L_x_27) ;  /* 0xffffff8c00147947 */ /* 0x000fea000383ffff */
.L_x_35:
[----:B-1----:R-:W-:-:S07]  /*9600*/  MOV R0, UR9 ;  /* 0x0000000900007c02 */ /* 0x002fce0008000f00 */
.L_x_180:
[----:B-1----:R1:W3:Y:S02]  /*9610*/  SYNCS.PHASECHK.TRANS64.TRYWAIT P0, [R0+URZ+0x240], R3 ;  /* 0x00024003000075a7 */ /* 0x0022e400080011ff */
[----:B---3--:R-:W-:Y:S05]  /*9620*/  @!P0 NANOSLEEP.SYNCS 0x989680 ;  /* 0x009896800000895d */ /* 0x008fea0003900000 */
[----:B------:R-:W3:Y:S02]  /*9630*/  @!P0 SYNCS.PHASECHK.TRANS64 P0, [R0+URZ+0x240], R3 ;  /* 0x00024003000085a7 */ /* 0x000ee400080010ff */
[----:B---3--:R-:W-:Y:S05]  /*9640*/  @!P0 BRA `(.L_x_180) ;  /* 0xfffffffc00f08947 */ /* 0x008fea000383ffff */
[----:B------:R-:W-:Y:S05]  /*9650*/  BRA `(.L_x_34) ;  /* 0xffffff8c00d47947 */ /* 0x000fea000383ffff */
.L_x_40:
[----:B-1----:R1:W3:Y:S02]  /*9660*/  SYNCS.PHASECHK.TRANS64.TRYWAIT P0, [R3+URZ+0x4b0], R0 ;  /* 0x0004b000030075a7 */ /* 0x0022e400080011ff */
[----:B---3--:R-:W-:Y:S05]  /*9670*/  @!P0 NANOSLEEP.SYNCS 0x989680 ;  /* 0x009896800000895d */ /* 0x008fea0003900000 */
[----:B------:R-:W3:Y:S02]  /*9680*/  @!P0 SYNCS.PHASECHK.TRANS64 P0, [R3+URZ+0x4b0], R0 ;  /* 0x0004b000030085a7 */ /* 0x000ee400080010ff */
[----:B---3--:R-:W-:Y:S05]  /*9690*/  @!P0 BRA `(.L_x_40) ;  /* 0xfffffffc00f08947 */ /* 0x008fea000383ffff */
[----:B------:R-:W-:Y:S05]  /*96a0*/  BRA `(.L_x_181) ;  /* 0xffffff9000747947 */ /* 0x000fea000383ffff */
.L_x_44:
[----:B------:R-:W-:-:S07]  /*96b0*/  MOV R0, UR4 ;  /* 0x0000000400007c02 */ /* 0x000fce0008000f00 */
.L_x_182:
[----:B-1----:R1:W3:Y:S02]  /*96c0*/  SYNCS.PHASECHK.TRANS64.TRYWAIT P0, [R0+URZ], R2 ;  /* 0x00000002000075a7 */ /* 0x0022e400080011ff */
[----:B---3--:R-:W-:Y:S05]  /*96d0*/  @!P0 NANOSLEEP.SYNCS 0x989680 ;  /* 0x009896800000895d */ /* 0x008fea0003900000 */
[----:B------:R-:W3:Y:S02]  /*96e0*/  @!P0 SYNCS.PHASECHK.TRANS64 P0, [R0+URZ], R2 ;  /* 0x00000002000085a7 */ /* 0x000ee400080010ff */
[----:B---3--:R-:W-:Y:S05]  /*96f0*/  @!P0 BRA `(.L_x_182) ;  /* 0xfffffffc00f08947 */ /* 0x008fea000383ffff */
[----:B------:R-:W-:Y:S05]  /*9700*/  BRA `(.L_x_183) ;  /* 0xffffff9800187947 */ /* 0x000fea000383ffff */
.L_x_45:
[----:B------:R-:W-:-:S07]  /*9710*/  MOV R0, UR5 ;  /* 0x0000000500007c02 */ /* 0x000fce0008000f00 */
.L_x_184:
[----:B-1----:R1:W3:Y:S02]  /*9720*/  SYNCS.PHASECHK.TRANS64.TRYWAIT P0, [R0+URZ], R3 ;  /* 0x00000003000075a7 */ /* 0x0022e400080011ff */
[----:B---3--:R-:W-:Y:S05]  /*9730*/  @!P0 NANOSLEEP.SYNCS 0x989680 ;  /* 0x009896800000895d */ /* 0x008fea0003900000 */
[----:B------:R-:W3:Y:S02]  /*9740*/  @!P0 SYNCS.PHASECHK.TRANS64 P0, [R0+URZ], R3 ;  /* 0x00000003000085a7 */ /* 0x000ee400080010ff */
[----:B---3--:R-:W-:Y:S05]  /*9750*/  @!P0 BRA `(.L_x_184) ;  /* 0xfffffffc00f08947 */ /* 0x008fea000383ffff */
[----:B------:R-:W-:Y:S05]  /*9760*/  BRA `(.L_x_185) ;  /* 0xffffff9800247947 */ /* 0x000fea000383ffff */
.L_x_46:
[----:B------:R-:W-:-:S07]  /*9770*/  MOV R0, UR5 ;  /* 0x0000000500007c02 */ /* 0x000fce0008000f00 */
.L_x_186:
[----:B-1----:R1:W3:Y:S02]  /*9780*/  SYNCS.PHASECHK.TRANS64.TRYWAIT P0, [R0+URZ], R3 ;  /* 0x00000003000075a7 */ /* 0x0022e400080011ff */
[----:B---3--:R-:W-:Y:S05]  /*9790*/  @!P0 NANOSLEEP.SYNCS 0x989680 ;  /* 0x009896800000895d */ /* 0x008fea0003900000 */
[----:B------:R-:W3:Y:S02]  /*97a0*/  @!P0 SYNCS.PHASECHK.TRANS64 P0, [R0+URZ], R3 ;  /* 0x00000003000085a7 */ /* 0x000ee400080010ff */
[----:B---3--:R-:W-:Y:S05]  /*97b0*/  @!P0 BRA `(.L_x_186) ;  /* 0xfffffffc00f08947 */ /* 0x008fea000383ffff */
[----:B------:R-:W-:Y:S05]  /*97c0*/  BRA `(.L_x_187) ;  /* 0xffffff9800307947 */ /* 0x000fea000383ffff */
.L_x_47:
[----:B------:R-:W-:-:S07]  /*97d0*/  MOV R0, UR5 ;  /* 0x0000000500007c02 */ /* 0x000fce0008000f00 */
.L_x_188:
[----:B-1----:R1:W3:Y:S02]  /*97e0*/  SYNCS.PHASECHK.TRANS64.TRYWAIT P0, [R0+URZ], R3 ;  /* 0x00000003000075a7 */ /* 0x0022e400080011ff */
[----:B---3--:R-:W-:Y:S05]  /*97f0*/  @!P0 NANOSLEEP.SYNCS 0x989680 ;  /* 0x009896800000895d */ /* 0x008fea0003900000 */
[----:B------:R-:W3:Y:S02]  /*9800*/  @!P0 SYNCS.PHASECHK.TRANS64 P0, [R0+URZ], R3 ;  /* 0x00000003000085a7 */ /* 0x000ee400080010ff */
[----:B---3--:R-:W-:Y:S05]  /*9810*/  @!P0 BRA `(.L_x_188) ;  /* 0xfffffffc00f08947 */ /* 0x008fea000383ffff */
[----:B------:R-:W-:Y:S05]  /*9820*/  BRA `(.L_x_189) ;  /* 0xffffff98003c7947 */ /* 0x000fea000383ffff */
.L_x_48:
[----:B------:R-:W-:-:S07]  /*9830*/  MOV R0, UR5 ;  /* 0x0000000500007c02 */ /* 0x000fce0008000f00 */
.L_x_190:
[----:B-1----:R1:W3:Y:S02]  /*9840*/  SYNCS.PHASECHK.TRANS64.TRYWAIT P0, [R0+URZ], R3 ;  /* 0x00000003000075a7 */ /* 0x0022e400080011ff */
[----:B---3--:R-:W-:Y:S05]  /*9850*/  @!P0 NANOSLEEP.SYNCS 0x989680 ;  /* 0x009896800000895d */ /* 0x008fea0003900000 */
[----:B------:R-:W3:Y:S02]  /*9860*/  @!P0 SYNCS.PHASECHK.TRANS64 P0, [R0+URZ], R3 ;  /* 0x00000003000085a7 */ /* 0x000ee400080010ff */
[----:B---3--:R-:W-:Y:S05]  /*9870*/  @!P0 BRA `(.L_x_190) ;  /* 0xfffffffc00f08947 */ /* 0x008fea000383ffff */
[----:B------:R-:W-:Y:S05]  /*9880*/  BRA `(.L_x_191) ;  /* 0xffffff9800487947 */ /* 0x000fea000383ffff */
.L_x_49:
[----:B------:R-:W-:-:S07]  /*9890*/  MOV R0, UR5 ;  /* 0x0000000500007c02 */ /* 0x000fce0008000f00 */
.L_x_192:
[----:B-1----:R1:W3:Y:S02]  /*98a0*/  SYNCS.PHASECHK.TRANS64.TRYWAIT P0, [R0+URZ], R3 ;  /* 0x00000003000075a7 */ /* 0x0022e400080011ff */
[----:B---3--:R-:W-:Y:S05]  /*98b0*/  @!P0 NANOSLEEP.SYNCS 0x989680 ;  /* 0x009896800000895d */ /* 0x008fea0003900000 */
[----:B------:R-:W3:Y:S02]  /*98c0*/  @!P0 SYNCS.PHASECHK.TRANS64 P0, [R0+URZ], R3 ;  /* 0x00000003000085a7 */ /* 0x000ee400080010ff */
[----:B---3--:R-:W-:Y:S05]  /*98d0*/  @!P0 BRA `(.L_x_192) ;  /* 0xfffffffc00f08947 */ /* 0x008fea000383ffff */
[----:B------:R-:W-:Y:S05]  /*98e0*/  BRA `(.L_x_193) ;  /* 0xffffff9800547947 */ /* 0x000fea000383ffff */
.L_x_50:
[----:B------:R-:W-:-:S07]  /*98f0*/  MOV R0, UR5 ;  /* 0x0000000500007c02 */ /* 0x000fce0008000f00 */
.L_x_194:
[----:B-1----:R1:W3:Y:S02]  /*9900*/  SYNCS.PHASECHK.TRANS64.TRYWAIT P0, [R0+URZ], R3 ;  /* 0x00000003000075a7 */ /* 0x0022e400080011ff */
[----:B---3--:R-:W-:Y:S05]  /*9910*/  @!P0 NANOSLEEP.SYNCS 0x989680 ;  /* 0x009896800000895d */ /* 0x008fea0003900000 */
[----:B------:R-:W3:Y:S02]  /*9920*/  @!P0 SYNCS.PHASECHK.TRANS64 P0, [R0+URZ], R3 ;  /* 0x00000003000085a7 */ /* 0x000ee400080010ff */
[----:B---3--:R-:W-:Y:S05]  /*9930*/  @!P0 BRA `(.L_x_194) ;  /* 0xfffffffc00f08947 */ /* 0x008fea000383ffff */
[----:B------:R-:W-:Y:S05]  /*9940*/  BRA `(.L_x_195) ;  /* 0xffffff9800607947 */ /* 0x000fea000383ffff */
.L_x_51:
[----:B------:R-:W-:-:S07]  /*9950*/  MOV R0, UR5 ;  /* 0x0000000500007c02 */ /* 0x000fce0008000f00 */
.L_x_196:
[----:B-1----:R1:W3:Y:S02]  /*9960*/  SYNCS.PHASECHK.TRANS64.TRYWAIT P0, [R0+URZ], R3 ;  /* 0x00000003000075a7 */ /* 0x0022e400080011ff */
[----:B---3--:R-:W-:Y:S05]  /*9970*/  @!P0 NANOSLEEP.SYNCS 0x989680 ;  /* 0x009896800000895d */ /* 0x008fea0003900000 */
[----:B------:R-:W3:Y:S02]  /*9980*/  @!P0 SYNCS.PHASECHK.TRANS64 P0, [R0+URZ], R3 ;  /* 0x00000003000085a7 */ /* 0x000ee400080010ff */
[----:B---3--:R-:W-:Y:S05]  /*9990*/  @!P0 BRA `(.L_x_196) ;  /* 0xfffffffc00f08947 */ /* 0x008fea000383ffff */
[----:B------:R-:W-:Y:S05]  /*99a0*/  BRA `(.L_x_197) ;  /* 0xffffff98006c7947 */ /* 0x000fea000383ffff */
.L_x_52:
[----:B------:R-:W-:-:S07]  /*99b0*/  MOV R0, UR5 ;  /* 0x0000000500007c02 */ /* 0x000fce0008000f00 */
.L_x_198:
[----:B-1----:R1:W3:Y:S02]  /*99c0*/  SYNCS.PHASECHK.TRANS64.TRYWAIT P0, [R0+URZ], R3 ;  /* 0x00000003000075a7 */ /* 0x0022e400080011ff */
[----:B---3--:R-:W-:Y:S05]  /*99d0*/  @!P0 NANOSLEEP.SYNCS 0x989680 ;  /* 0x009896800000895d */ /* 0x008fea0003900000 */
[----:B------:R-:W3:Y:S02]  /*99e0*/  @!P0 SYNCS.PHASECHK.TRANS64 P0, [R0+URZ], R3 ;  /* 0x00000003000085a7 */ /* 0x000ee400080010ff */
[----:B---3--:R-:W-:Y:S05]  /*99f0*/  @!P0 BRA `(.L_x_198) ;  /* 0xfffffffc00f08947 */ /* 0x008fea000383ffff */
[----:B------:R-:W-:Y:S05]  /*9a00*/  BRA `(.L_x_199) ;  /* 0xffffff9800787947 */ /* 0x000fea000383ffff */
.L_x_53:
[----:B------:R-:W-:-:S07]  /*9a10*/  MOV R0, UR5 ;  /* 0x0000000500007c02 */ /* 0x000fce0008000f00 */
.L_x_200:
[----:B-1----:R1:W3:Y:S02]  /*9a20*/  SYNCS.PHASECHK.TRANS64.TRYWAIT P0, [R0+URZ], R3 ;  /* 0x00000003000075a7 */ /* 0x0022e400080011ff */
[----:B---3--:R-:W-:Y:S05]  /*9a30*/  @!P0 NANOSLEEP.SYNCS 0x989680 ;  /* 0x009896800000895d */ /* 0x008fea0003900000 */
[----:B------:R-:W3:Y:S02]  /*9a40*/  @!P0 SYNCS.PHASECHK.TRANS64 P0, [R0+URZ], R3 ;  /* 0x00000003000085a7 */ /* 0x000ee400080010ff */
[----:B---3--:R-:W-:Y:S05]  /*9a50*/  @!P0 BRA `(.L_x_200) ;  /* 0xfffffffc00f08947 */ /* 0x008fea000383ffff */
[----:B------:R-:W-:Y:S05]  /*9a60*/  BRA `(.L_x_201) ;  /* 0xffffff9800847947 */ /* 0x000fea000383ffff */
.L_x_54:
[----:B------:R-:W-:-:S07]  /*9a70*/  MOV R0, UR5 ;  /* 0x0000000500007c02 */ /* 0x000fce0008000f00 */
.L_x_202:
[----:B-1----:R1:W3:Y:S02]  /*9a80*/  SYNCS.PHASECHK.TRANS64.TRYWAIT P0, [R0+URZ], R3 ;  /* 0x00000003000075a7 */ /* 0x0022e400080011ff */
[----:B---3--:R-:W-:Y:S05]  /*9a90*/  @!P0 NANOSLEEP.SYNCS 0x989680 ;  /* 0x009896800000895d */ /* 0x008fea0003900000 */
[----:B------:R-:W3:Y:S02]  /*9aa0*/  @!P0 SYNCS.PHASECHK.TRANS64 P0, [R0+URZ], R3 ;  /* 0x00000003000085a7 */ /* 0x000ee400080010ff */
[----:B---3--:R-:W-:Y:S05]  /*9ab0*/  @!P0 BRA `(.L_x_202) ;  /* 0xfffffffc00f08947 */ /* 0x008fea000383ffff */
[----:B------:R-:W-:Y:S05]  /*9ac0*/  BRA `(.L_x_203) ;  /* 0xffffff9800907947 */ /* 0x000fea000383ffff */
.L_x_55:
[----:B------:R-:W-:-:S07]  /*9ad0*/  MOV R0, UR5 ;  /* 0x0000000500007c02 */ /* 0x000fce0008000f00 */
.L_x_204:
[----:B-1----:R1:W3:Y:S02]  /*9ae0*/  SYNCS.PHASECHK.TRANS64.TRYWAIT P0, [R0+URZ], R3 ;  /* 0x00000003000075a7 */ /* 0x0022e400080011ff */
[----:B---3--:R-:W-:Y:S05]  /*9af0*/  @!P0 NANOSLEEP.SYNCS 0x989680 ;  /* 0x009896800000895d */ /* 0x008fea0003900000 */
[----:B------:R-:W3:Y:S02]  /*9b00*/  @!P0 SYNCS.PHASECHK.TRANS64 P0, [R0+URZ], R3 ;  /* 0x00000003000085a7 */ /* 0x000ee400080010ff */
[----:B---3--:R-:W-:Y:S05]  /*9b10*/  @!P0 BRA `(.L_x_204) ;  /* 0xfffffffc00f08947 */ /* 0x008fea000383ffff */
[----:B------:R-:W-:Y:S05]  /*9b20*/  BRA `(.L_x_205) ;  /* 0xffffff98009c7947 */ /* 0x000fea000383ffff */
.L_x_56:
[----:B------:R-:W-:-:S07]  /*9b30*/  MOV R0, UR5 ;  /* 0x0000000500007c02 */ /* 0x000fce0008000f00 */
.L_x_206:
[----:B-1----:R1:W3:Y:S02]  /*9b40*/  SYNCS.PHASECHK.TRANS64.TRYWAIT P0, [R0+URZ], R3 ;  /* 0x00000003000075a7 */ /* 0x0022e400080011ff */
[----:B---3--:R-:W-:Y:S05]  /*9b50*/  @!P0 NANOSLEEP.SYNCS 0x989680 ;  /* 0x009896800000895d */ /* 0x008fea0003900000 */
[----:B------:R-:W3:Y:S02]  /*9b60*/  @!P0 SYNCS.PHASECHK.TRANS64 P0, [R0+URZ], R3 ;  /* 0x00000003000085a7 */ /* 0x000ee400080010ff */
[----:B---3--:R-:W-:Y:S05]  /*9b70*/  @!P0 BRA `(.L_x_206) ;  /* 0xfffffffc00f08947 */ /* 0x008fea000383ffff */
[----:B------:R-:W-:Y:S05]  /*9b80*/  BRA `(.L_x_207) ;  /* 0xffffff9800a87947 */ /* 0x000fea000383ffff */
.L_x_57:
[----:B------:R-:W-:-:S07]  /*9b90*/  MOV R0, UR5 ;  /* 0x0000000500007c02 */ /* 0x000fce0008000f00 */
.L_x_208:
[----:B-1----:R1:W3:Y:S02]  /*9ba0*/  SYNCS.PHASECHK.TRANS64.TRYWAIT P0, [R0+URZ], R3 ;  /* 0x00000003000075a7 */ /* 0x0022e400080011ff */
[----:B---3--:R-:W-:Y:S05]  /*9bb0*/  @!P0 NANOSLEEP.SYNCS 0x989680 ;  /* 0x009896800000895d */ /* 0x008fea0003900000 */
[----:B------:R-:W3:Y:S02]  /*9bc0*/  @!P0 SYNCS.PHASECHK.TRANS64 P0, [R0+URZ], R3 ;  /* 0x00000003000085a7 */ /* 0x000ee400080010ff */
[----:B---3--:R-:W-:Y:S05]  /*9bd0*/  @!P0 BRA `(.L_x_208) ;  /* 0xfffffffc00f08947 */ /* 0x008fea000383ffff */
[----:B------:R-:W-:Y:S05]  /*9be0*/  BRA `(.L_x_209) ;  /* 0xffffff9800b47947 */ /* 0x000fea000383ffff */
.L_x_58:
[----:B------:R-:W-:-:S07]  /*9bf0*/  MOV R0, UR5 ;  /* 0x0000000500007c02 */ /* 0x000fce0008000f00 */
.L_x_210:
[----:B-1----:R1:W3:Y:S02]  /*9c00*/  SYNCS.PHASECHK.TRANS64.TRYWAIT P0, [R0+URZ], R3 ;  /* 0x00000003000075a7 */ /* 0x0022e400080011ff */
[----:B---3--:R-:W-:Y:S05]  /*9c10*/  @!P0 NANOSLEEP.SYNCS 0x989680 ;  /* 0x009896800000895d */ /* 0x008fea0003900000 */
[----:B------:R-:W3:Y:S02]  /*9c20*/  @!P0 SYNCS.PHASECHK.TRANS64 P0, [R0+URZ], R3 ;  /* 0x00000003000085a7 */ /* 0x000ee400080010ff */
[----:B---3--:R-:W-:Y:S05]  /*9c30*/  @!P0 BRA `(.L_x_210) ;  /* 0xfffffffc00f08947 */ /* 0x008fea000383ffff */
[----:B------:R-:W-:Y:S05]  /*9c40*/  BRA `(.L_x_211) ;  /* 0xffffff9800c07947 */ /* 0x000fea000383ffff */
.L_x_59:
[----:B------:R-:W-:-:S07]  /*9c50*/  MOV R0, UR5 ;  /* 0x0000000500007c02 */ /* 0x000fce0008000f00 */
.L_x_212:
[----:B-1----:R1:W3:Y:S02]  /*9c60*/  SYNCS.PHASECHK.TRANS64.TRYWAIT P0, [R0+URZ], R3 ;  /* 0x00000003000075a7 */ /* 0x0022e400080011ff */
[----:B---3--:R-:W-:Y:S05]  /*9c70*/  @!P0 NANOSLEEP.SYNCS 0x989680 ;  /* 0x009896800000895d */ /* 0x008fea0003900000 */
[----:B------:R-:W3:Y:S02]  /*9c80*/  @!P0 SYNCS.PHASECHK.TRANS64 P0, [R0+URZ], R3 ;  /* 0x00000003000085a7 */ /* 0x000ee400080010ff */
[----:B---3--:R-:W-:Y:S05]  /*9c90*/  @!P0 BRA `(.L_x_212) ;  /* 0xfffffffc00f08947 */ /* 0x008fea000383ffff */
[----:B------:R-:W-:Y:S05]  /*9ca0*/  BRA `(.L_x_213) ;  /* 0xffffff9800cc7947 */ /* 0x000fea000383ffff */
.L_x_60:
[----:B------:R-:W-:-:S07]  /*9cb0*/  MOV R0, UR5 ;  /* 0x0000000500007c02 */ /* 0x000fce0008000f00 */
.L_x_214:
[----:B-1----:R1:W3:Y:S02]  /*9cc0*/  SYNCS.PHASECHK.TRANS64.TRYWAIT P0, [R0+URZ], R3 ;  /* 0x00000003000075a7 */ /* 0x0022e400080011ff */
[----:B---3--:R-:W-:Y:S05]  /*9cd0*/  @!P0 NANOSLEEP.SYNCS 0x989680 ;  /* 0x009896800000895d */ /* 0x008fea0003900000 */
[----:B------:R-:W3:Y:S02]  /*9ce0*/  @!P0 SYNCS.PHASECHK.TRANS64 P0, [R0+URZ], R3 ;  /* 0x00000003000085a7 */ /* 0x000ee400080010ff */
[----:B---3--:R-:W-:Y:S05]  /*9cf0*/  @!P0 BRA `(.L_x_214) ;  /* 0xfffffffc00f08947 */ /* 0x008fea000383ffff */
[----:B------:R-:W-:Y:S05]  /*9d00*/  BRA `(.L_x_215) ;  /* 0xffffff9800d87947 */ /* 0x000fea000383ffff */
.L_x_61:
[----:B------:R-:W-:-:S07]  /*9d10*/  MOV R0, UR5 ;  /* 0x0000000500007c02 */ /* 0x000fce0008000f00 */
.L_x_216:
[----:B-1----:R1:W3:Y:S02]  /*9d20*/  SYNCS.PHASECHK.TRANS64.TRYWAIT P0, [R0+URZ], R3 ;  /* 0x00000003000075a7 */ /* 0x0022e400080011ff */
[----:B---3--:R-:W-:Y:S05]  /*9d30*/  @!P0 NANOSLEEP.SYNCS 0x989680 ;  /* 0x009896800000895d */ /* 0x008fea0003900000 */
[----:B------:R-:W3:Y:S02]  /*9d40*/  @!P0 SYNCS.PHASECHK.TRANS64 P0, [R0+URZ], R3 ;  /* 0x00000003000085a7 */ /* 0x000ee400080010ff */
[----:B---3--:R-:W-:Y:S05]  /*9d50*/  @!P0 BRA `(.L_x_216) ;  /* 0xfffffffc00f08947 */ /* 0x008fea000383ffff */
[----:B------:R-:W-:Y:S05]  /*9d60*/  BRA `(.L_x_217) ;  /* 0xffffff9800e47947 */ /* 0x000fea000383ffff */
.L_x_62:
[----:B------:R-:W-:-:S07]  /*9d70*/  MOV R0, UR5 ;  /* 0x0000000500007c02 */ /* 0x000fce0008000f00 */
.L_x_218:
[----:B-1----:R1:W3:Y:S02]  /*9d80*/  SYNCS.PHASECHK.TRANS64.TRYWAIT P0, [R0+URZ], R3 ;  /* 0x00000003000075a7 */ /* 0x0022e400080011ff */
[----:B---3--:R-:W-:Y:S05]  /*9d90*/  @!P0 NANOSLEEP.SYNCS 0x989680 ;  /* 0x009896800000895d */ /* 0x008fea0003900000 */
[----:B------:R-:W3:Y:S02]  /*9da0*/  @!P0 SYNCS.PHASECHK.TRANS64 P0, [R0+URZ], R3 ;  /* 0x00000003000085a7 */ /* 0x000ee400080010ff */
[----:B---3--:R-:W-:Y:S05]  /*9db0*/  @!P0 BRA `(.L_x_218) ;  /* 0xfffffffc00f08947 */ /* 0x008fea000383ffff */
[----:B------:R-:W-:Y:S05]  /*9dc0*/  BRA `(.L_x_219) ;  /* 0xffffff9800f07947 */ /* 0x000fea000383ffff */
.L_x_63:
[----:B------:R-:W-:-:S07]  /*9dd0*/  MOV R0, UR5 ;  /* 0x0000000500007c02 */ /* 0x000fce0008000f00 */
.L_x_220:
[----:B-1----:R1:W3:Y:S02]  /*9de0*/  SYNCS.PHASECHK.TRANS64.TRYWAIT P0, [R0+URZ], R3 ;  /* 0x00000003000075a7 */ /* 0x0022e400080011ff */
[----:B---3--:R-:W-:Y:S05]  /*9df0*/  @!P0 NANOSLEEP.SYNCS 0x989680 ;  /* 0x009896800000895d */ /* 0x008fea0003900000 */
[----:B------:R-:W3:Y:S02]  /*9e00*/  @!P0 SYNCS.PHASECHK.TRANS64 P0, [R0+URZ], R3 ;  /* 0x00000003000085a7 */ /* 0x000ee400080010ff */
[----:B---3--:R-:W-:Y:S05]  /*9e10*/  @!P0 BRA `(.L_x_220) ;  /* 0xfffffffc00f08947 */ /* 0x008fea000383ffff */
[----:B------:R-:W-:Y:S05]  /*9e20*/  BRA `(.L_x_221) ;  /* 0xffffff9800fc7947 */ /* 0x000fea000383ffff */
.L_x_64:
[----:B------:R-:W-:-:S07]  /*9e30*/  MOV R0, UR5 ;  /* 0x0000000500007c02 */ /* 0x000fce0008000f00 */
.L_x_222:
[----:B-1----:R1:W3:Y:S02]  /*9e40*/  SYNCS.PHASECHK.TRANS64.TRYWAIT P0, [R0+URZ], R3 ;  /* 0x00000003000075a7 */ /* 0x0022e400080011ff */
[----:B---3--:R-:W-:Y:S05]  /*9e50*/  @!P0 NANOSLEEP.SYNCS 0x989680 ;  /* 0x009896800000895d */ /* 0x008fea0003900000 */
[----:B------:R-:W3:Y:S02]  /*9e60*/  @!P0 SYNCS.PHASECHK.TRANS64 P0, [R0+URZ], R3 ;  /* 0x00000003000085a7 */ /* 0x000ee400080010ff */
[----:B---3--:R-:W-:Y:S05]  /*9e70*/  @!P0 BRA `(.L_x_222) ;  /* 0xfffffffc00f08947 */ /* 0x008fea000383ffff */
[----:B------:R-:W-:Y:S05]  /*9e80*/  BRA `(.L_x_223) ;  /* 0xffffff9c00087947 */ /* 0x000fea000383ffff */
.L_x_65:
[----:B------:R-:W-:-:S07]  /*9e90*/  MOV R0, UR5 ;  /* 0x0000000500007c02 */ /* 0x000fce0008000f00 */
.L_x_224:
[----:B-1----:R1:W3:Y:S02]  /*9ea0*/  SYNCS.PHASECHK.TRANS64.TRYWAIT P0, [R0+URZ], R3 ;  /* 0x00000003000075a7 */ /* 0x0022e400080011ff */
[----:B---3--:R-:W-:Y:S05]  /*9eb0*/  @!P0 NANOSLEEP.SYNCS 0x989680 ;  /* 0x009896800000895d */ /* 0x008fea0003900000 */
[----:B------:R-:W3:Y:S02]  /*9ec0*/  @!P0 SYNCS.PHASECHK.TRANS64 P0, [R0+URZ], R3 ;  /* 0x00000003000085a7 */ /* 0x000ee400080010ff */
[----:B---3--:R-:W-:Y:S05]  /*9ed0*/  @!P0 BRA `(.L_x_224) ;  /* 0xfffffffc00f08947 */ /* 0x008fea000383ffff */
[----:B------:R-:W-:Y:S05]  /*9ee0*/  BRA `(.L_x_225) ;  /* 0xffffff9c00147947 */ /* 0x000fea000383ffff */
.L_x_66:
[----:B------:R-:W-:-:S07]  /*9ef0*/  MOV R0, UR5 ;  /* 0x0000000500007c02 */ /* 0x000fce0008000f00 */
.L_x_226:
[----:B-1----:R1:W3:Y:S02]  /*9f00*/  SYNCS.PHASECHK.TRANS64.TRYWAIT P0, [R0+URZ], R3 ;  /* 0x00000003000075a7 */ /* 0x0022e400080011ff */
[----:B---3--:R-:W-:Y:S05]  /*9f10*/  @!P0 NANOSLEEP.SYNCS 0x989680 ;  /* 0x009896800000895d */ /* 0x008fea0003900000 */
[----:B------:R-:W3:Y:S02]  /*9f20*/  @!P0 SYNCS.PHASECHK.TRANS64 P0, [R0+URZ], R3 ;  /* 0x00000003000085a7 */ /* 0x000ee400080010ff */
[----:B---3--:R-:W-:Y:S05]  /*9f30*/  @!P0 BRA `(.L_x_226) ;  /* 0xfffffffc00f08947 */ /* 0x008fea000383ffff */
[----:B------:R-:W-:Y:S05]  /*9f40*/  BRA `(.L_x_227) ;  /* 0xffffff9c00207947 */ /* 0x000fea000383ffff */
.L_x_67:
[----:B------:R-:W-:-:S07]  /*9f50*/  MOV R0, UR5 ;  /* 0x0000000500007c02 */ /* 0x000fce0008000f00 */
.L_x_228:
[----:B-1----:R1:W3:Y:S02]  /*9f60*/  SYNCS.PHASECHK.TRANS64.TRYWAIT P0, [R0+URZ], R3 ;  /* 0x00000003000075a7 */ /* 0x0022e400080011ff */
[----:B---3--:R-:W-:Y:S05]  /*9f70*/  @!P0 NANOSLEEP.SYNCS 0x989680 ;  /* 0x009896800000895d */ /* 0x008fea0003900000 */
[----:B------:R-:W3:Y:S02]  /*9f80*/  @!P0 SYNCS.PHASECHK.TRANS64 P0, [R0+URZ], R3 ;  /* 0x00000003000085a7 */ /* 0x000ee400080010ff */
[----:B---3--:R-:W-:Y:S05]  /*9f90*/  @!P0 BRA `(.L_x_228) ;  /* 0xfffffffc00f08947 */ /* 0x008fea000383ffff */
[----:B------:R-:W-:Y:S05]  /*9fa0*/  BRA `(.L_x_229) ;  /* 0xffffff9c002c7947 */ /* 0x000fea000383ffff */
.L_x_68:
[----:B------:R-:W-:-:S07]  /*9fb0*/  MOV R0, UR5 ;  /* 0x0000000500007c02 */ /* 0x000fce0008000f00 */
.L_x_230:
[----:B-1----:R1:W3:Y:S02]  /*9fc0*/  SYNCS.PHASECHK.TRANS64.TRYWAIT P0, [R0+URZ], R3 ;  /* 0x00000003000075a7 */ /* 0x0022e400080011ff */
[----:B---3--:R-:W-:Y:S05]  /*9fd0*/  @!P0 NANOSLEEP.SYNCS 0x989680 ;  /* 0x009896800000895d */ /* 0x008fea0003900000 */
[----:B------:R-:W3:Y:S02]  /*9fe0*/  @!P0 SYNCS.PHASECHK.TRANS64 P0, [R0+URZ], R3 ;  /* 0x00000003000085a7 */ /* 0x000ee400080010ff */
[----:B---3--:R-:W-:Y:S05]  /*9ff0*/  @!P0 BRA `(.L_x_230) ;  /* 0xfffffffc00f08947 */ /* 0x008fea000383ffff */
[----:B------:R-:W-:Y:S05]  /*a000*/  BRA `(.L_x_231) ;  /* 0xffffff9c00387947 */ /* 0x000fea000383ffff */
.L_x_69:
[----:B------:R-:W-:-:S07]  /*a010*/  MOV R0, UR5 ;  /* 0x0000000500007c02 */ /* 0x000fce0008000f00 */
.L_x_232:
[----:B-1----:R1:W3:Y:S02]  /*a020*/  SYNCS.PHASECHK.TRANS64.TRYWAIT P0, [R0+URZ], R3 ;  /* 0x00000003000075a7 */ /* 0x0022e400080011ff */
[----:B---3--:R-:W-:Y:S05]  /*a030*/  @!P0 NANOSLEEP.SYNCS 0x989680 ;  /* 0x009896800000895d */ /* 0x008fea0003900000 */
[----:B------:R-:W3:Y:S02]  /*a040*/  @!P0 SYNCS.PHASECHK.TRANS64 P0, [R0+URZ], R3 ;  /* 0x00000003000085a7 */ /* 0x000ee400080010ff */
[----:B---3--:R-:W-:Y:S05]  /*a050*/  @!P0 BRA `(.L_x_232) ;  /* 0xfffffffc00f08947 */ /* 0x008fea000383ffff */
[----:B------:R-:W-:Y:S05]  /*a060*/  BRA `(.L_x_233) ;  /* 0xffffff9c00447947 */ /* 0x000fea000383ffff */
.L_x_70:
[----:B------:R-:W-:-:S07]  /*a070*/  MOV R0, UR5 ;  /* 0x0000000500007c02 */ /* 0x000fce0008000f00 */
.L_x_234:
[----:B-1----:R1:W3:Y:S02]  /*a080*/  SYNCS.PHASECHK.TRANS64.TRYWAIT P0, [R0+URZ], R3 ;  /* 0x00000003000075a7 */ /* 0x0022e400080011ff */
[----:B---3--:R-:W-:Y:S05]  /*a090*/  @!P0 NANOSLEEP.SYNCS 0x989680 ;  /* 0x009896800000895d */ /* 0x008fea0003900000 */
[----:B------:R-:W3:Y:S02]  /*a0a0*/  @!P0 SYNCS.PHASECHK.TRANS64 P0, [R0+URZ], R3 ;  /* 0x00000003000085a7 */ /* 0x000ee400080010ff */
[----:B---3--:R-:W-:Y:S05]  /*a0b0*/  @!P0 BRA `(.L_x_234) ;  /* 0xfffffffc00f08947 */ /* 0x008fea000383ffff */
[----:B------:R-:W-:Y:S05]  /*a0c0*/  BRA `(.L_x_235) ;  /* 0xffffff9c00507947 */ /* 0x000fea000383ffff */
.L_x_71:
[----:B------:R-:W-:-:S07]  /*a0d0*/  MOV R0, UR5 ;  /* 0x0000000500007c02 */ /* 0x000fce0008000f00 */
.L_x_236:
[----:B-1----:R1:W3:Y:S02]  /*a0e0*/  SYNCS.PHASECHK.TRANS64.TRYWAIT P0, [R0+URZ], R3 ;  /* 0x00000003000075a7 */ /* 0x0022e400080011ff */
[----:B---3--:R-:W-:Y:S05]  /*a0f0*/  @!P0 NANOSLEEP.SYNCS 0x989680 ;  /* 0x009896800000895d */ /* 0x008fea0003900000 */
[----:B------:R-:W3:Y:S02]  /*a100*/  @!P0 SYNCS.PHASECHK.TRANS64 P0, [R0+URZ], R3 ;  /* 0x00000003000085a7 */ /* 0x000ee400080010ff */
[----:B---3--:R-:W-:Y:S05]  /*a110*/  @!P0 BRA `(.L_x_236) ;  /* 0xfffffffc00f08947 */ /* 0x008fea000383ffff */
[----:B------:R-:W-:Y:S05]  /*a120*/  BRA `(.L_x_237) ;  /* 0xffffff9c005c7947 */ /* 0x000fea000383ffff */
.L_x_72:
[----:B------:R-:W-:-:S07]  /*a130*/  MOV R0, UR5 ;  /* 0x0000000500007c02 */ /* 0x000fce0008000f00 */
.L_x_238:
[----:B-1----:R1:W3:Y:S02]  /*a140*/  SYNCS.PHASECHK.TRANS64.TRYWAIT P0, [R0+URZ], R3 ;  /* 0x00000003000075a7 */ /* 0x0022e400080011ff */
[----:B---3--:R-:W-:Y:S05]  /*a150*/  @!P0 NANOSLEEP.SYNCS 0x989680 ;  /* 0x009896800000895d */ /* 0x008fea0003900000 */
[----:B------:R-:W3:Y:S02]  /*a160*/  @!P0 SYNCS.PHASECHK.TRANS64 P0, [R0+URZ], R3 ;  /* 0x00000003000085a7 */ /* 0x000ee400080010ff */
[----:B---3--:R-:W-:Y:S05]  /*a170*/  @!P0 BRA `(.L_x_238) ;  /* 0xfffffffc00f08947 */ /* 0x008fea000383ffff */
[----:B------:R-:W-:Y:S05]  /*a180*/  BRA `(.L_x_239) ;  /* 0xffffff9c00687947 */ /* 0x000fea000383ffff */
.L_x_73:
[----:B------:R-:W-:-:S07]  /*a190*/  MOV R0, UR5 ;  /* 0x0000000500007c02 */ /* 0x000fce0008000f00 */
.L_x_240:
[----:B-1----:R1:W3:Y:S02]  /*a1a0*/  SYNCS.PHASECHK.TRANS64.TRYWAIT P0, [R0+URZ], R3 ;  /* 0x00000003000075a7 */ /* 0x0022e400080011ff */
[----:B---3--:R-:W-:Y:S05]  /*a1b0*/  @!P0 NANOSLEEP.SYNCS 0x989680 ;  /* 0x009896800000895d */ /* 0x008fea0003900000 */
[----:B------:R-:W3:Y:S02]  /*a1c0*/  @!P0 SYNCS.PHASECHK.TRANS64 P0, [R0+URZ], R3 ;  /* 0x00000003000085a7 */ /* 0x000ee400080010ff */
[----:B---3--:R-:W-:Y:S05]  /*a1d0*/  @!P0 BRA `(.L_x_240) ;  /* 0xfffffffc00f08947 */ /* 0x008fea000383ffff */
[----:B------:R-:W-:Y:S05]  /*a1e0*/  BRA `(.L_x_241) ;  /* 0xffffff9c00747947 */ /* 0x000fea000383ffff */
.L_x_74:
[----:B------:R-:W-:-:S07]  /*a1f0*/  MOV R0, UR5 ;  /* 0x0000000500007c02 */ /* 0x000fce0008000f00 */
.L_x_242:
[----:B-1----:R1:W3:Y:S02]  /*a200*/  SYNCS.PHASECHK.TRANS64.TRYWAIT P0, [R0+URZ], R3 ;  /* 0x00000003000075a7 */ /* 0x0022e400080011ff */
[----:B---3--:R-:W-:Y:S05]  /*a210*/  @!P0 NANOSLEEP.SYNCS 0x989680 ;  /* 0x009896800000895d */ /* 0x008fea0003900000 */
[----:B------:R-:W3:Y:S02]  /*a220*/  @!P0 SYNCS.PHASECHK.TRANS64 P0, [R0+URZ], R3 ;  /* 0x00000003000085a7 */ /* 0x000ee400080010ff */
[----:B---3--:R-:W-:Y:S05]  /*a230*/  @!P0 BRA `(.L_x_242) ;  /* 0xfffffffc00f08947 */ /* 0x008fea000383ffff */
[----:B------:R-:W-:Y:S05]  /*a240*/  BRA `(.L_x_243) ;  /* 0xffffff9c00807947 */ /* 0x000fea000383ffff */
.L_x_75:
[----:B------:R-:W-:-:S07]  /*a250*/  MOV R0, UR5 ;  /* 0x0000000500007c02 */ /* 0x000fce0008000f00 */
.L_x_244:
[----:B-1----:R1:W3:Y:S02]  /*a260*/  SYNCS.PHASECHK.TRANS64.TRYWAIT P0, [R0+URZ], R3 ;  /* 0x00000003000075a7 */ /* 0x0022e400080011ff */
[----:B---3--:R-:W-:Y:S05]  /*a270*/  @!P0 NANOSLEEP.SYNCS 0x989680 ;  /* 0x009896800000895d */ /* 0x008fea0003900000 */
[----:B------:R-:W3:Y:S02]  /*a280*/  @!P0 SYNCS.PHASECHK.TRANS64 P0, [R0+URZ], R3 ;  /* 0x00000003000085a7 */ /* 0x000ee400080010ff */
[----:B---3--:R-:W-:Y:S05]  /*a290*/  @!P0 BRA `(.L_x_244) ;  /* 0xfffffffc00f08947 */ /* 0x008fea000383ffff */
[----:B------:R-:W-:Y:S05]  /*a2a0*/  BRA `(.L_x_245) ;  /* 0xffffff9c008c7947 */ /* 0x000fea000383ffff */
.L_x_76:
[----:B------:R-:W-:-:S07]  /*a2b0*/  MOV R0, UR5 ;  /* 0x0000000500007c02 */ /* 0x000fce0008000f00 */
.L_x_246:
[----:B-1----:R1:W3:Y:S02]  /*a2c0*/  SYNCS.PHASECHK.TRANS64.TRYWAIT P0, [R0+URZ], R3 ;  /* 0x00000003000075a7 */ /* 0x0022e400080011ff */
[----:B---3--:R-:W-:Y:S05]  /*a2d0*/  @!P0 NANOSLEEP.SYNCS 0x989680 ;  /* 0x009896800000895d */ /* 0x008fea0003900000 */
[----:B------:R-:W3:Y:S02]  /*a2e0*/  @!P0 SYNCS.PHASECHK.TRANS64 P0, [R0+URZ], R3 ;  /* 0x00000003000085a7 */ /* 0x000ee400080010ff */
[----:B---3--:R-:W-:Y:S05]  /*a2f0*/  @!P0 BRA `(.L_x_246) ;  /* 0xfffffffc00f08947 */ /* 0x008fea000383ffff */
[----:B------:R-:W-:Y:S05]  /*a300*/  BRA `(.L_x_247) ;  /* 0xffffff9c00987947 */ /* 0x000fea000383ffff */
.L_x_77:
[----:B------:R-:W-:-:S07]  /*a310*/  MOV R0, UR5 ;  /* 0x0000000500007c02 */ /* 0x000fce0008000f00 */
.L_x_248:
[----:B-1----:R1:W3:Y:S02]  /*a320*/  SYNCS.PHASECHK.TRANS64.TRYWAIT P0, [R0+URZ], R3 ;  /* 0x00000003000075a7 */ /* 0x0022e400080011ff */
[----:B---3--:R-:W-:Y:S05]  /*a330*/  @!P0 NANOSLEEP.SYNCS 0x989680 ;  /* 0x009896800000895d */ /* 0x008fea0003900000 */
[----:B------:R-:W3:Y:S02]  /*a340*/  @!P0 SYNCS.PHASECHK.TRANS64 P0, [R0+URZ], R3 ;  /* 0x00000003000085a7 */ /* 0x000ee400080010ff */
[----:B---3--:R-:W-:Y:S05]  /*a350*/  @!P0 BRA `(.L_x_248) ;  /* 0xfffffffc00f08947 */ /* 0x008fea000383ffff */
[----:B------:R-:W-:Y:S05]  /*a360*/  BRA `(.L_x_249) ;  /* 0xffffff9c00a47947 */ /* 0x000fea000383ffff */
.L_x_78:
[----:B------:R-:W-:-:S07]  /*a370*/  MOV R0, UR5 ;  /* 0x0000000500007c02 */ /* 0x000fce0008000f00 */
.L_x_250:
[----:B-1----:R1:W3:Y:S02]  /*a380*/  SYNCS.PHASECHK.TRANS64.TRYWAIT P0, [R0+URZ], R3 ;  /* 0x00000003000075a7 */ /* 0x0022e400080011ff */
[----:B---3--:R-:W-:Y:S05]  /*a390*/  @!P0 NANOSLEEP.SYNCS 0x989680 ;  /* 0x009896800000895d */ /* 0x008fea0003900000 */
[----:B------:R-:W3:Y:S02]  /*a3a0*/  @!P0 SYNCS.PHASECHK.TRANS64 P0, [R0+URZ], R3 ;  /* 0x00000003000085a7 */ /* 0x000ee400080010ff */
[----:B---3--:R-:W-:Y:S05]  /*a3b0*/  @!P0 BRA `(.L_x_250) ;  /* 0xfffffffc00f08947 */ /* 0x008fea000383ffff */
[----:B------:R-:W-:Y:S05]  /*a3c0*/  BRA `(.L_x_251) ;  /* 0xffffff9c00b07947 */ /* 0x000fea000383ffff */
.L_x_79:
[----:B------:R-:W-:-:S07]  /*a3d0*/  MOV R0, UR5 ;  /* 0x0000000500007c02 */ /* 0x000fce0008000f00 */
.L_x_252:
[----:B-1----:R1:W3:Y:S02]  /*a3e0*/  SYNCS.PHASECHK.TRANS64.TRYWAIT P0, [R0+URZ], R3 ;  /* 0x00000003000075a7 */ /* 0x0022e400080011ff */
[----:B---3--:R-:W-:Y:S05]  /*a3f0*/  @!P0 NANOSLEEP.SYNCS 0x989680 ;  /* 0x009896800000895d */ /* 0x008fea0003900000 */
[----:B------:R-:W3:Y:S02]  /*a400*/  @!P0 SYNCS.PHASECHK.TRANS64 P0, [R0+URZ], R3 ;  /* 0x00000003000085a7 */ /* 0x000ee400080010ff */
[----:B---3--:R-:W-:Y:S05]  /*a410*/  @!P0 BRA `(.L_x_252) ;  /* 0xfffffffc00f08947 */ /* 0x008fea000383ffff */
[----:B------:R-:W-:Y:S05]  /*a420*/  BRA `(.L_x_253) ;  /* 0xffffff9c00bc7947 */ /* 0x000fea000383ffff */
.L_x_80:
[----:B------:R-:W-:-:S07]  /*a430*/  MOV R0, UR5 ;  /* 0x0000000500007c02 */ /* 0x000fce0008000f00 */
.L_x_254:
[----:B-1----:R1:W3:Y:S02]  /*a440*/  SYNCS.PHASECHK.TRANS64.TRYWAIT P0, [R0+URZ], R3 ;  /* 0x00000003000075a7 */ /* 0x0022e400080011ff */
[----:B---3--:R-:W-:Y:S05]  /*a450*/  @!P0 NANOSLEEP.SYNCS 0x989680 ;  /* 0x009896800000895d */ /* 0x008fea0003900000 */
[----:B------:R-:W3:Y:S02]  /*a460*/  @!P0 SYNCS.PHASECHK.TRANS64 P0, [R0+URZ], R3 ;  /* 0x00000003000085a7 */ /* 0x000ee400080010ff */
[----:B---3--:R-:W-:Y:S05]  /*a470*/  @!P0 BRA `(.L_x_254) ;  /* 0xfffffffc00f08947 */ /* 0x008fea000383ffff */
[----:B------:R-:W-:Y:S05]  /*a480*/  BRA `(.L_x_255) ;  /* 0xffffff9c00c87947 */ /* 0x000fea000383ffff */
.L_x_81:
[----:B------:R-:W-:-:S07]  /*a490*/  MOV R0, UR5 ;  /* 0x0000000500007c02 */ /* 0x000fce0008000f00 */
.L_x_256:
[----:B-1----:R1:W3:Y:S02]  /*a4a0*/  SYNCS.PHASECHK.TRANS64.TRYWAIT P0, [R0+URZ], R3 ;  /* 0x00000003000075a7 */ /* 0x0022e400080011ff */
[----:B---3--:R-:W-:Y:S05]  /*a4b0*/  @!P0 NANOSLEEP.SYNCS 0x989680 ;  /* 0x009896800000895d */ /* 0x008fea0003900000 */
[----:B------:R-:W3:Y:S02]  /*a4c0*/  @!P0 SYNCS.PHASECHK.TRANS64 P0, [R0+URZ], R3 ;  /* 0x00000003000085a7 */ /* 0x000ee400080010ff */
[----:B---3--:R-:W-:Y:S05]  /*a4d0*/  @!P0 BRA `(.L_x_256) ;  /* 0xfffffffc00f08947 */ /* 0x008fea000383ffff */
[----:B------:R-:W-:Y:S05]  /*a4e0*/  BRA `(.L_x_257) ;  /* 0xffffff9c00d47947 */ /* 0x000fea000383ffff */
.L_x_82:
[----:B------:R-:W-:-:S07]  /*a4f0*/  MOV R0, UR5 ;  /* 0x0000000500007c02 */ /* 0x000fce0008000f00 */
.L_x_258:
[----:B-1----:R1:W3:Y:S02]  /*a500*/  SYNCS.PHASECHK.TRANS64.TRYWAIT P0, [R0+URZ], R3 ;  /* 0x00000003000075a7 */ /* 0x0022e400080011ff */
[----:B---3--:R-:W-:Y:S05]  /*a510*/  @!P0 NANOSLEEP.SYNCS 0x989680 ;  /* 0x009896800000895d */ /* 0x008fea0003900000 */
[----:B------:R-:W3:Y:S02]  /*a520*/  @!P0 SYNCS.PHASECHK.TRANS64 P0, [R0+URZ], R3 ;  /* 0x00000003000085a7 */ /* 0x000ee400080010ff */
[----:B---3--:R-:W-:Y:S05]  /*a530*/  @!P0 BRA `(.L_x_258) ;  /* 0xfffffffc00f08947 */ /* 0x008fea000383ffff */
[----:B------:R-:W-:Y:S05]  /*a540*/  BRA `(.L_x_259) ;  /* 0xffffff9c00e07947 */ /* 0x000fea000383ffff */
.L_x_83:
[----:B------:R-:W-:-:S07]  /*a550*/  MOV R0, UR5 ;  /* 0x0000000500007c02 */ /* 0x000fce0008000f00 */
.L_x_260:
[----:B-1----:R1:W3:Y:S02]  /*a560*/  SYNCS.PHASECHK.TRANS64.TRYWAIT P0, [R0+URZ], R3 ;  /* 0x00000003000075a7 */ /* 0x0022e400080011ff */
[----:B---3--:R-:W-:Y:S05]  /*a570*/  @!P0 NANOSLEEP.SYNCS 0x989680 ;  /* 0x009896800000895d */ /* 0x008fea0003900000 */
[----:B------:R-:W3:Y:S02]  /*a580*/  @!P0 SYNCS.PHASECHK.TRANS64 P0, [R0+URZ], R3 ;  /* 0x00000003000085a7 */ /* 0x000ee400080010ff */
[----:B---3--:R-:W-:Y:S05]  /*a590*/  @!P0 BRA `(.L_x_260) ;  /* 0xfffffffc00f08947 */ /* 0x008fea000383ffff */
[----:B------:R-:W-:Y:S05]  /*a5a0*/  BRA `(.L_x_261) ;  /* 0xffffff9c00ec7947 */ /* 0x000fea000383ffff */
.L_x_84:
[----:B------:R-:W-:-:S07]  /*a5b0*/  MOV R0, UR5 ;  /* 0x0000000500007c02 */ /* 0x000fce0008000f00 */
.L_x_262:
[----:B-1----:R1:W3:Y:S02]  /*a5c0*/  SYNCS.PHASECHK.TRANS64.TRYWAIT P0, [R0+URZ], R3 ;  /* 0x00000003000075a7 */ /* 0x0022e400080011ff */
[----:B---3--:R-:W-:Y:S05]  /*a5d0*/  @!P0 NANOSLEEP.SYNCS 0x989680 ;  /* 0x009896800000895d */ /* 0x008fea0003900000 */
[----:B------:R-:W3:Y:S02]  /*a5e0*/  @!P0 SYNCS.PHASECHK.TRANS64 P0, [R0+URZ], R3 ;  /* 0x00000003000085a7 */ /* 0x000ee400080010ff */
[----:B---3--:R-:W-:Y:S05]  /*a5f0*/  @!P0 BRA `(.L_x_262) ;  /* 0xfffffffc00f08947 */ /* 0x008fea000383ffff */
[----:B------:R-:W-:Y:S05]  /*a600*/  BRA `(.L_x_263) ;  /* 0xffffff9c00f87947 */ /* 0x000fea000383ffff */
.L_x_85:
[----:B------:R-:W-:-:S07]  /*a610*/  MOV R0, UR5 ;  /* 0x0000000500007c02 */ /* 0x000fce0008000f00 */
.L_x_264:
[----:B-1----:R1:W3:Y:S02]  /*a620*/  SYNCS.PHASECHK.TRANS64.TRYWAIT P0, [R0+URZ], R3 ;  /* 0x00000003000075a7 */ /* 0x0022e400080011ff */
[----:B---3--:R-:W-:Y:S05]  /*a630*/  @!P0 NANOSLEEP.SYNCS 0x989680 ;  /* 0x009896800000895d */ /* 0x008fea0003900000 */
[----:B------:R-:W3:Y:S02]  /*a640*/  @!P0 SYNCS.PHASECHK.TRANS64 P0, [R0+URZ], R3 ;  /* 0x00000003000085a7 */ /* 0x000ee400080010ff */
[----:B---3--:R-:W-:Y:S05]  /*a650*/  @!P0 BRA `(.L_x_264) ;  /* 0xfffffffc00f08947 */ /* 0x008fea000383ffff */
[----:B------:R-:W-:Y:S05]  /*a660*/  BRA `(.L_x_265) ;  /* 0xffffffa000047947 */ /* 0x000fea000383ffff */
.L_x_86:
[----:B------:R-:W-:-:S07]  /*a670*/  MOV R0, UR5 ;  /* 0x0000000500007c02 */ /* 0x000fce0008000f00 */
.L_x_266:
[----:B-1----:R1:W3:Y:S02]  /*a680*/  SYNCS.PHASECHK.TRANS64.TRYWAIT P0, [R0+URZ], R3 ;  /* 0x00000003000075a7 */ /* 0x0022e400080011ff */
[----:B---3--:R-:W-:Y:S05]  /*a690*/  @!P0 NANOSLEEP.SYNCS 0x989680 ;  /* 0x009896800000895d */ /* 0x008fea0003900000 */
[----:B------:R-:W3:Y:S02]  /*a6a0*/  @!P0 SYNCS.PHASECHK.TRANS64 P0, [R0+URZ], R3 ;  /* 0x00000003000085a7 */ /* 0x000ee400080010ff */
[----:B---3--:R-:W-:Y:S05]  /*a6b0*/  @!P0 BRA `(.L_x_266) ;  /* 0xfffffffc00f08947 */ /* 0x008fea000383ffff */
[----:B------:R-:W-:Y:S05]  /*a6c0*/  BRA `(.L_x_267) ;  /* 0xffffffa000107947 */ /* 0x000fea000383ffff */
.L_x_87:
[----:B------:R-:W-:-:S07]  /*a6d0*/  MOV R0, UR5 ;  /* 0x0000000500007c02 */ /* 0x000fce0008000f00 */
.L_x_268:
[----:B-1----:R1:W3:Y:S02]  /*a6e0*/  SYNCS.PHASECHK.TRANS64.TRYWAIT P0, [R0+URZ], R3 ;  /* 0x00000003000075a7 */ /* 0x0022e400080011ff */
[----:B---3--:R-:W-:Y:S05]  /*a6f0*/  @!P0 NANOSLEEP.SYNCS 0x989680 ;  /* 0x009896800000895d */ /* 0x008fea0003900000 */
[----:B------:R-:W3:Y:S02]  /*a700*/  @!P0 SYNCS.PHASECHK.TRANS64 P0, [R0+URZ], R3 ;  /* 0x00000003000085a7 */ /* 0x000ee400080010ff */
[----:B---3--:R-:W-:Y:S05]  /*a710*/  @!P0 BRA `(.L_x_268) ;  /* 0xfffffffc00f08947 */ /* 0x008fea000383ffff */
[----:B------:R-:W-:Y:S05]  /*a720*/  BRA `(.L_x_269) ;  /* 0xffffffa0001c7947 */ /* 0x000fea000383ffff */
.L_x_88:
[----:B------:R-:W-:-:S07]  /*a730*/  MOV R0, UR5 ;  /* 0x0000000500007c02 */ /* 0x000fce0008000f00 */
.L_x_270:
[----:B-1----:R1:W3:Y:S02]  /*a740*/  SYNCS.PHASECHK.TRANS64.TRYWAIT P0, [R0+URZ], R3 ;  /* 0x00000003000075a7 */ /* 0x0022e400080011ff */
[----:B---3--:R-:W-:Y:S05]  /*a750*/  @!P0 NANOSLEEP.SYNCS 0x989680 ;  /* 0x009896800000895d */ /* 0x008fea0003900000 */
[----:B------:R-:W3:Y:S02]  /*a760*/  @!P0 SYNCS.PHASECHK.TRANS64 P0, [R0+URZ], R3 ;  /* 0x00000003000085a7 */ /* 0x000ee400080010ff */
[----:B---3--:R-:W-:Y:S05]  /*a770*/  @!P0 BRA `(.L_x_270) ;  /* 0xfffffffc00f08947 */ /* 0x008fea000383ffff */
[----:B------:R-:W-:Y:S05]  /*a780*/  BRA `(.L_x_271) ;  /* 0xffffffa000287947 */ /* 0x000fea000383ffff */
.L_x_89:
[----:B------:R-:W-:-:S07]  /*a790*/  MOV R0, UR5 ;  /* 0x0000000500007c02 */ /* 0x000fce0008000f00 */
.L_x_272:
[----:B-1----:R1:W3:Y:S02]  /*a7a0*/  SYNCS.PHASECHK.TRANS64.TRYWAIT P0, [R0+URZ], R3 ;  /* 0x00000003000075a7 */ /* 0x0022e400080011ff */
[----:B---3--:R-:W-:Y:S05]  /*a7b0*/  @!P0 NANOSLEEP.SYNCS 0x989680 ;  /* 0x009896800000895d */ /* 0x008fea0003900000 */
[----:B------:R-:W3:Y:S02]  /*a7c0*/  @!P0 SYNCS.PHASECHK.TRANS64 P0, [R0+URZ], R3 ;  /* 0x00000003000085a7 */ /* 0x000ee400080010ff */
[----:B---3--:R-:W-:Y:S05]  /*a7d0*/  @!P0 BRA `(.L_x_272) ;  /* 0xfffffffc00f08947 */ /* 0x008fea000383ffff */
[----:B------:R-:W-:Y:S05]  /*a7e0*/  BRA `(.L_x_273) ;  /* 0xffffffa000347947 */ /* 0x000fea000383ffff */
.L_x_90:
[----:B------:R-:W-:-:S07]  /*a7f0*/  MOV R0, UR5 ;  /* 0x0000000500007c02 */ /* 0x000fce0008000f00 */
.L_x_274:
[----:B-1----:R1:W3:Y:S02]  /*a800*/  SYNCS.PHASECHK.TRANS64.TRYWAIT P0, [R0+URZ], R3 ;  /* 0x00000003000075a7 */ /* 0x0022e400080011ff */
[----:B---3--:R-:W-:Y:S05]  /*a810*/  @!P0 NANOSLEEP.SYNCS 0x989680 ;  /* 0x009896800000895d */ /* 0x008fea0003900000 */
[----:B------:R-:W3:Y:S02]  /*a820*/  @!P0 SYNCS.PHASECHK.TRANS64 P0, [R0+URZ], R3 ;  /* 0x00000003000085a7 */ /* 0x000ee400080010ff */
[----:B---3--:R-:W-:Y:S05]  /*a830*/  @!P0 BRA `(.L_x_274) ;  /* 0xfffffffc00f08947 */ /* 0x008fea000383ffff */
[----:B------:R-:W-:Y:S05]  /*a840*/  BRA `(.L_x_275) ;  /* 0xffffffa000407947 */ /* 0x000fea000383ffff */
.L_x_91:
[----:B------:R-:W-:-:S07]  /*a850*/  MOV R0, UR5 ;  /* 0x0000000500007c02 */ /* 0x000fce0008000f00 */
.L_x_276:
[----:B-1----:R1:W3:Y:S02]  /*a860*/  SYNCS.PHASECHK.TRANS64.TRYWAIT P0, [R0+URZ], R3 ;  /* 0x00000003000075a7 */ /* 0x0022e400080011ff */
[----:B---3--:R-:W-:Y:S05]  /*a870*/  @!P0 NANOSLEEP.SYNCS 0x989680 ;  /* 0x009896800000895d */ /* 0x008fea0003900000 */
[----:B------:R-:W3:Y:S02]  /*a880*/  @!P0 SYNCS.PHASECHK.TRANS64 P0, [R0+URZ], R3 ;  /* 0x00000003000085a7 */ /* 0x000ee400080010ff */
[----:B---3--:R-:W-:Y:S05]  /*a890*/  @!P0 BRA `(.L_x_276) ;  /* 0xfffffffc00f08947 */ /* 0x008fea000383ffff */
[----:B------:R-:W-:Y:S05]  /*a8a0*/  BRA `(.L_x_277) ;  /* 0xffffffa0004c7947 */ /* 0x000fea000383ffff */
.L_x_92:
[----:B------:R-:W-:-:S07]  /*a8b0*/  MOV R0, UR5 ;  /* 0x0000000500007c02 */ /* 0x000fce0008000f00 */
.L_x_278:
[----:B-1----:R1:W3:Y:S02]  /*a8c0*/  SYNCS.PHASECHK.TRANS64.TRYWAIT P0, [R0+URZ], R3 ;  /* 0x00000003000075a7 */ /* 0x0022e400080011ff */
[----:B---3--:R-:W-:Y:S05]  /*a8d0*/  @!P0 NANOSLEEP.SYNCS 0x989680 ;  /* 0x009896800000895d */ /* 0x008fea0003900000 */
[----:B------:R-:W3:Y:S02]  /*a8e0*/  @!P0 SYNCS.PHASECHK.TRANS64 P0, [R0+URZ], R3 ;  /* 0x00000003000085a7 */ /* 0x000ee400080010ff */
[----:B---3--:R-:W-:Y:S05]  /*a8f0*/  @!P0 BRA `(.L_x_278) ;  /* 0xfffffffc00f08947 */ /* 0x008fea000383ffff */
[----:B------:R-:W-:Y:S05]  /*a900*/  BRA `(.L_x_279) ;  /* 0xffffffa000587947 */ /* 0x000fea000383ffff */
.L_x_93:
[----:B------:R-:W-:-:S07]  /*a910*/  MOV R0, UR5 ;  /* 0x0000000500007c02 */ /* 0x000fce0008000f00 */
.L_x_280:
[----:B-1----:R1:W3:Y:S02]  /*a920*/  SYNCS.PHASECHK.TRANS64.TRYWAIT P0, [R0+URZ], R3 ;  /* 0x00000003000075a7 */ /* 0x0022e400080011ff */
[----:B---3--:R-:W-:Y:S05]  /*a930*/  @!P0 NANOSLEEP.SYNCS 0x989680 ;  /* 0x009896800000895d */ /* 0x008fea0003900000 */
[----:B------:R-:W3:Y:S02]  /*a940*/  @!P0 SYNCS.PHASECHK.TRANS64 P0, [R0+URZ], R3 ;  /* 0x00000003000085a7 */ /* 0x000ee400080010ff */
[----:B---3--:R-:W-:Y:S05]  /*a950*/  @!P0 BRA `(.L_x_280) ;  /* 0xfffffffc00f08947 */ /* 0x008fea000383ffff */
[----:B------:R-:W-:Y:S05]  /*a960*/  BRA `(.L_x_281) ;  /* 0xffffffa000647947 */ /* 0x000fea000383ffff */
.L_x_94:
[----:B------:R-:W-:-:S07]  /*a970*/  MOV R0, UR5 ;  /* 0x0000000500007c02 */ /* 0x000fce0008000f00 */
.L_x_282:
[----:B-1----:R1:W3:Y:S02]  /*a980*/  SYNCS.PHASECHK.TRANS64.TRYWAIT P0, [R0+URZ], R3 ;  /* 0x00000003000075a7 */ /* 0x0022e400080011ff */
[----:B---3--:R-:W-:Y:S05]  /*a990*/  @!P0 NANOSLEEP.SYNCS 0x989680 ;  /* 0x009896800000895d */ /* 0x008fea0003900000 */
[----:B------:R-:W3:Y:S02]  /*a9a0*/  @!P0 SYNCS.PHASECHK.TRANS64 P0, [R0+URZ], R3 ;  /* 0x00000003000085a7 */ /* 0x000ee400080010ff */
[----:B---3--:R-:W-:Y:S05]  /*a9b0*/  @!P0 BRA `(.L_x_282) ;  /* 0xfffffffc00f08947 */ /* 0x008fea000383ffff */
[----:B------:R-:W-:Y:S05]  /*a9c0*/  BRA `(.L_x_283) ;  /* 0xffffffa000707947 */ /* 0x000fea000383ffff */
.L_x_95:
[----:B------:R-:W-:-:S07]  /*a9d0*/  MOV R0, UR5 ;  /* 0x0000000500007c02 */ /* 0x000fce0008000f00 */
.L_x_284:
[----:B-1----:R1:W3:Y:S02]  /*a9e0*/  SYNCS.PHASECHK.TRANS64.TRYWAIT P0, [R0+URZ], R3 ;  /* 0x00000003000075a7 */ /* 0x0022e400080011ff */
[----:B---3--:R-:W-:Y:S05]  /*a9f0*/  @!P0 NANOSLEEP.SYNCS 0x989680 ;  /* 0x009896800000895d */ /* 0x008fea0003900000 */
[----:B------:R-:W3:Y:S02]  /*aa00*/  @!P0 SYNCS.PHASECHK.TRANS64 P0, [R0+URZ], R3 ;  /* 0x00000003000085a7 */ /* 0x000ee400080010ff */
[----:B---3--:R-:W-:Y:S05]  /*aa10*/  @!P0 BRA `(.L_x_284) ;  /* 0xfffffffc00f08947 */ /* 0x008fea000383ffff */
[----:B------:R-:W-:Y:S05]  /*aa20*/  BRA `(.L_x_285) ;  /* 0xffffffa0007c7947 */ /* 0x000fea000383ffff */
.L_x_96:
[----:B------:R-:W-:-:S07]  /*aa30*/  MOV R0, UR5 ;  /* 0x0000000500007c02 */ /* 0x000fce0008000f00 */
.L_x_286:
[----:B-1----:R1:W3:Y:S02]  /*aa40*/  SYNCS.PHASECHK.TRANS64.TRYWAIT P0, [R0+URZ], R3 ;  /* 0x00000003000075a7 */ /* 0x0022e400080011ff */
[----:B---3--:R-:W-:Y:S05]  /*aa50*/  @!P0 NANOSLEEP.SYNCS 0x989680 ;  /* 0x009896800000895d */ /* 0x008fea0003900000 */
[----:B------:R-:W3:Y:S02]  /*aa60*/  @!P0 SYNCS.PHASECHK.TRANS64 P0, [R0+URZ], R3 ;  /* 0x00000003000085a7 */ /* 0x000ee400080010ff */
[----:B---3--:R-:W-:Y:S05]  /*aa70*/  @!P0 BRA `(.L_x_286) ;  /* 0xfffffffc00f08947 */ /* 0x008fea000383ffff */
[----:B------:R-:W-:Y:S05]  /*aa80*/  BRA `(.L_x_287) ;  /* 0xffffffa000887947 */ /* 0x000fea000383ffff */
.L_x_97:
[----:B------:R-:W-:-:S07]  /*aa90*/  MOV R0, UR5 ;  /* 0x0000000500007c02 */ /* 0x000fce0008000f00 */
.L_x_288:
[----:B-1----:R1:W3:Y:S02]  /*aaa0*/  SYNCS.PHASECHK.TRANS64.TRYWAIT P0, [R0+URZ], R3 ;  /* 0x00000003000075a7 */ /* 0x0022e400080011ff */
[----:B---3--:R-:W-:Y:S05]  /*aab0*/  @!P0 NANOSLEEP.SYNCS 0x989680 ;  /* 0x009896800000895d */ /* 0x008fea0003900000 */
[----:B------:R-:W3:Y:S02]  /*aac0*/  @!P0 SYNCS.PHASECHK.TRANS64 P0, [R0+URZ], R3 ;  /* 0x00000003000085a7 */ /* 0x000ee400080010ff */
[----:B---3--:R-:W-:Y:S05]  /*aad0*/  @!P0 BRA `(.L_x_288) ;  /* 0xfffffffc00f08947 */ /* 0x008fea000383ffff */
[----:B------:R-:W-:Y:S05]  /*aae0*/  BRA `(.L_x_289) ;  /* 0xffffffa000947947 */ /* 0x000fea000383ffff */
.L_x_98:
[----:B------:R-:W-:-:S07]  /*aaf0*/  MOV R0, UR5 ;  /* 0x0000000500007c02 */ /* 0x000fce0008000f00 */
.L_x_290:
[----:B-1----:R1:W3:Y:S02]  /*ab00*/  SYNCS.PHASECHK.TRANS64.TRYWAIT P0, [R0+URZ], R3 ;  /* 0x00000003000075a7 */ /* 0x0022e400080011ff */
[----:B---3--:R-:W-:Y:S05]  /*ab10*/  @!P0 NANOSLEEP.SYNCS 0x989680 ;  /* 0x009896800000895d */ /* 0x008fea0003900000 */
[----:B------:R-:W3:Y:S02]  /*ab20*/  @!P0 SYNCS.PHASECHK.TRANS64 P0, [R0+URZ], R3 ;  /* 0x00000003000085a7 */ /* 0x000ee400080010ff */
[----:B---3--:R-:W-:Y:S05]  /*ab30*/  @!P0 BRA `(.L_x_290) ;  /* 0xfffffffc00f08947 */ /* 0x008fea000383ffff */
[----:B------:R-:W-:Y:S05]  /*ab40*/  BRA `(.L_x_291) ;  /* 0xffffffa000a07947 */ /* 0x000fea000383ffff */
.L_x_99:
[----:B------:R-:W-:-:S07]  /*ab50*/  MOV R0, UR5 ;  /* 0x0000000500007c02 */ /* 0x000fce0008000f00 */
.L_x_292:
[----:B-1----:R1:W3:Y:S02]  /*ab60*/  SYNCS.PHASECHK.TRANS64.TRYWAIT P0, [R0+URZ], R3 ;  /* 0x00000003000075a7 */ /* 0x0022e400080011ff */
[----:B---3--:R-:W-:Y:S05]  /*ab70*/  @!P0 NANOSLEEP.SYNCS 0x989680 ;  /* 0x009896800000895d */ /* 0x008fea0003900000 */
[----:B------:R-:W3:Y:S02]  /*ab80*/  @!P0 SYNCS.PHASECHK.TRANS64 P0, [R0+URZ], R3 ;  /* 0x00000003000085a7 */ /* 0x000ee400080010ff */
[----:B---3--:R-:W-:Y:S05]  /*ab90*/  @!P0 BRA `(.L_x_292) ;  /* 0xfffffffc00f08947 */ /* 0x008fea000383ffff */
[----:B------:R-:W-:Y:S05]  /*aba0*/  BRA `(.L_x_293) ;  /* 0xffffffa000ac7947 */ /* 0x000fea000383ffff */
.L_x_100:
[----:B------:R-:W-:-:S07]  /*abb0*/  MOV R0, UR5 ;  /* 0x0000000500007c02 */ /* 0x000fce0008000f00 */
.L_x_294:
[----:B-1----:R1:W3:Y:S02]  /*abc0*/  SYNCS.PHASECHK.TRANS64.TRYWAIT P0, [R0+URZ], R3 ;  /* 0x00000003000075a7 */ /* 0x0022e400080011ff */
[----:B---3--:R-:W-:Y:S05]  /*abd0*/  @!P0 NANOSLEEP.SYNCS 0x989680 ;  /* 0x009896800000895d */ /* 0x008fea0003900000 */
[----:B------:R-:W3:Y:S02]  /*abe0*/  @!P0 SYNCS.PHASECHK.TRANS64 P0, [R0+URZ], R3 ;  /* 0x00000003000085a7 */ /* 0x000ee400080010ff */
[----:B---3--:R-:W-:Y:S05]  /*abf0*/  @!P0 BRA `(.L_x_294) ;  /* 0xfffffffc00f08947 */ /* 0x008fea000383ffff */
[----:B------:R-:W-:Y:S05]  /*ac00*/  BRA `(.L_x_295) ;  /* 0xffffffa000b87947 */ /* 0x000fea000383ffff */
.L_x_101:
[----:B------:R-:W-:-:S07]  /*ac10*/  MOV R0, UR5 ;  /* 0x0000000500007c02 */ /* 0x000fce0008000f00 */
.L_x_296:
[----:B-1----:R1:W3:Y:S02]  /*ac20*/  SYNCS.PHASECHK.TRANS64.TRYWAIT P0, [R0+URZ], R3 ;  /* 0x00000003000075a7 */ /* 0x0022e400080011ff */
[----:B---3--:R-:W-:Y:S05]  /*ac30*/  @!P0 NANOSLEEP.SYNCS 0x989680 ;  /* 0x009896800000895d */ /* 0x008fea0003900000 */
[----:B------:R-:W3:Y:S02]  /*ac40*/  @!P0 SYNCS.PHASECHK.TRANS64 P0, [R0+URZ], R3 ;  /* 0x00000003000085a7 */ /* 0x000ee400080010ff */
[----:B---3--:R-:W-:Y:S05]  /*ac50*/  @!P0 BRA `(.L_x_296) ;  /* 0xfffffffc00f08947 */ /* 0x008fea000383ffff */
[----:B------:R-:W-:Y:S05]  /*ac60*/  BRA `(.L_x_297) ;  /* 0xffffffa000c47947 */ /* 0x000fea000383ffff */
.L_x_102:
[----:B------:R-:W-:-:S07]  /*ac70*/  MOV R0, UR5 ;  /* 0x0000000500007c02 */ /* 0x000fce0008000f00 */
.L_x_298:
[----:B-1----:R1:W3:Y:S02]  /*ac80*/  SYNCS.PHASECHK.TRANS64.TRYWAIT P0, [R0+URZ], R3 ;  /* 0x00000003000075a7 */ /* 0x0022e400080011ff */
[----:B---3--:R-:W-:Y:S05]  /*ac90*/  @!P0 NANOSLEEP.SYNCS 0x989680 ;  /* 0x009896800000895d */ /* 0x008fea0003900000 */
[----:B------:R-:W3:Y:S02]  /*aca0*/  @!P0 SYNCS.PHASECHK.TRANS64 P0, [R0+URZ], R3 ;  /* 0x00000003000085a7 */ /* 0x000ee400080010ff */
[----:B---3--:R-:W-:Y:S05]  /*acb0*/  @!P0 BRA `(.L_x_298) ;  /* 0xfffffffc00f08947 */ /* 0x008fea000383ffff */
[----:B------:R-:W-:Y:S05]  /*acc0*/  BRA `(.L_x_299) ;  /* 0xffffffa000d07947 */ /* 0x000fea000383ffff */
.L_x_103:
[----:B------:R-:W-:-:S07]  /*acd0*/  MOV R0, UR5 ;  /* 0x0000000500007c02 */ /* 0x000fce0008000f00 */
.L_x_300:
[----:B-1----:R1:W3:Y:S02]  /*ace0*/  SYNCS.PHASECHK.TRANS64.TRYWAIT P0, [R0+URZ], R3 ;  /* 0x00000003000075a7 */ /* 0x0022e400080011ff */
[----:B---3--:R-:W-:Y:S05]  /*acf0*/  @!P0 NANOSLEEP.SYNCS 0x989680 ;  /* 0x009896800000895d */ /* 0x008fea0003900000 */
[----:B------:R-:W3:Y:S02]  /*ad00*/  @!P0 SYNCS.PHASECHK.TRANS64 P0, [R0+URZ], R3 ;  /* 0x00000003000085a7 */ /* 0x000ee400080010ff */
[----:B---3--:R-:W-:Y:S05]  /*ad10*/  @!P0 BRA `(.L_x_300) ;  /* 0xfffffffc00f08947 */ /* 0x008fea000383ffff */
[----:B------:R-:W-:Y:S05]  /*ad20*/  BRA `(.L_x_301) ;  /* 0xffffffa000dc7947 */ /* 0x000fea000383ffff */
.L_x_104:
[----:B------:R-:W-:-:S07]  /*ad30*/  MOV R0, UR5 ;  /* 0x0000000500007c02 */ /* 0x000fce0008000f00 */
.L_x_302:
[----:B-1----:R1:W3:Y:S02]  /*ad40*/  SYNCS.PHASECHK.TRANS64.TRYWAIT P0, [R0+URZ], R3 ;  /* 0x00000003000075a7 */ /* 0x0022e400080011ff */
[----:B---3--:R-:W-:Y:S05]  /*ad50*/  @!P0 NANOSLEEP.SYNCS 0x989680 ;  /* 0x009896800000895d */ /* 0x008fea0003900000 */
[----:B------:R-:W3:Y:S02]  /*ad60*/  @!P0 SYNCS.PHASECHK.TRANS64 P0, [R0+URZ], R3 ;  /* 0x00000003000085a7 */ /* 0x000ee400080010ff */
[----:B---3--:R-:W-:Y:S05]  /*ad70*/  @!P0 BRA `(.L_x_302) ;  /* 0xfffffffc00f08947 */ /* 0x008fea000383ffff */
[----:B------:R-:W-:Y:S05]  /*ad80*/  BRA `(.L_x_303) ;  /* 0xffffffa000e87947 */ /* 0x000fea000383ffff */
.L_x_105:
[----:B------:R-:W-:-:S07]  /*ad90*/  MOV R0, UR5 ;  /* 0x0000000500007c02 */ /* 0x000fce0008000f00 */
.L_x_304:
[----:B-1----:R1:W3:Y:S02]  /*ada0*/  SYNCS.PHASECHK.TRANS64.TRYWAIT P0, [R0+URZ], R3 ;  /* 0x00000003000075a7 */ /* 0x0022e400080011ff */
[----:B---3--:R-:W-:Y:S05]  /*adb0*/  @!P0 NANOSLEEP.SYNCS 0x989680 ;  /* 0x009896800000895d */ /* 0x008fea0003900000 */
[----:B------:R-:W3:Y:S02]  /*adc0*/  @!P0 SYNCS.PHASECHK.TRANS64 P0, [R0+URZ], R3 ;  /* 0x00000003000085a7 */ /* 0x000ee400080010ff */
[----:B---3--:R-:W-:Y:S05]  /*add0*/  @!P0 BRA `(.L_x_304) ;  /* 0xfffffffc00f08947 */ /* 0x008fea000383ffff */
[----:B------:R-:W-:Y:S05]  /*ade0*/  BRA `(.L_x_305) ;  /* 0xffffffa000f47947 */ /* 0x000fea000383ffff */
.L_x_106:
[----:B------:R-:W-:-:S07]  /*adf0*/  MOV R0, UR5 ;  /* 0x0000000500007c02 */ /* 0x000fce0008000f00 */
.L_x_306:
[----:B-1----:R1:W3:Y:S02]  /*ae00*/  SYNCS.PHASECHK.TRANS64.TRYWAIT P0, [R0+URZ], R3 ;  /* 0x00000003000075a7 */ /* 0x0022e400080011ff */
[----:B---3--:R-:W-:Y:S05]  /*ae10*/  @!P0 NANOSLEEP.SYNCS 0x989680 ;  /* 0x009896800000895d */ /* 0x008fea0003900000 */
[----:B------:R-:W3:Y:S02]  /*ae20*/  @!P0 SYNCS.PHASECHK.TRANS64 P0, [R0+URZ], R3 ;  /* 0x00000003000085a7 */ /* 0x000ee400080010ff */
[----:B---3--:R-:W-:Y:S05]  /*ae30*/  @!P0 BRA `(.L_x_306) ;  /* 0xfffffffc00f08947 */ /* 0x008fea000383ffff */
[----:B------:R-:W-:Y:S05]  /*ae40*/  BRA `(.L_x_307) ;  /* 0xffffffa400007947 */ /* 0x000fea000383ffff */
.L_x_107:
[----:B------:R-:W-:-:S07]  /*ae50*/  MOV R0, UR5 ;  /* 0x0000000500007c02 */ /* 0x000fce0008000f00 */
.L_x_308:
[----:B-1----:R1:W3:Y:S02]  /*ae60*/  SYNCS.PHASECHK.TRANS64.TRYWAIT P0, [R0+URZ], R3 ;  /* 0x00000003000075a7 */ /* 0x0022e400080011ff */
[----:B---3--:R-:W-:Y:S05]  /*ae70*/  @!P0 NANOSLEEP.SYNCS 0x989680 ;  /* 0x009896800000895d */ /* 0x008fea0003900000 */
[----:B------:R-:W3:Y:S02]  /*ae80*/  @!P0 SYNCS.PHASECHK.TRANS64 P0, [R0+URZ], R3 ;  /* 0x00000003000085a7 */ /* 0x000ee400080010ff */
[----:B---3--:R-:W-:Y:S05]  /*ae90*/  @!P0 BRA `(.L_x_308) ;  /* 0xfffffffc00f08947 */ /* 0x008fea000383ffff */
[----:B------:R-:W-:Y:S05]  /*aea0*/  BRA `(.L_x_309) ;  /* 0xffffffa4000c7947 */ /* 0x000fea000383ffff */
.L_x_108:
[----:B------:R-:W-:-:S07]  /*aeb0*/  MOV R0, UR5 ;  /* 0x0000000500007c02 */ /* 0x000fce0008000f00 */
.L_x_310:
[----:B-1----:R1:W3:Y:S02]  /*aec0*/  SYNCS.PHASECHK.TRANS64.TRYWAIT P0, [R0+URZ], R3 ;  /* 0x00000003000075a7 */ /* 0x0022e400080011ff */
[----:B---3--:R-:W-:Y:S05]  /*aed0*/  @!P0 NANOSLEEP.SYNCS 0x989680 ;  /* 0x009896800000895d */ /* 0x008fea0003900000 */
[----:B------:R-:W3:Y:S02]  /*aee0*/  @!P0 SYNCS.PHASECHK.TRANS64 P0, [R0+URZ], R3 ;  /* 0x00000003000085a7 */ /* 0x000ee400080010ff */
[----:B---3--:R-:W-:Y:S05]  /*aef0*/  @!P0 BRA `(.L_x_310) ;  /* 0xfffffffc00f08947 */ /* 0x008fea000383ffff */
[----:B------:R-:W-:Y:S05]  /*af00*/  BRA `(.L_x_311) ;  /* 0xffffffa400187947 */ /* 0x000fea000383ffff */
.L_x_109:
[----:B------:R-:W-:-:S07]  /*af10*/  MOV R0, UR5 ;  /* 0x0000000500007c02 */ /* 0x000fce0008000f00 */
.L_x_312:
[----:B-1----:R1:W3:Y:S02]  /*af20*/  SYNCS.PHASECHK.TRANS64.TRYWAIT P0, [R0+URZ], R3 ;  /* 0x00000003000075a7 */ /* 0x0022e400080011ff */
[----:B---3--:R-:W-:Y:S05]  /*af30*/  @!P0 NANOSLEEP.SYNCS 0x989680 ;  /* 0x009896800000895d */ /* 0x008fea0003900000 */
[----:B------:R-:W3:Y:S02]  /*af40*/  @!P0 SYNCS.PHASECHK.TRANS64 P0, [R0+URZ], R3 ;  /* 0x00000003000085a7 */ /* 0x000ee400080010ff */
[----:B---3--:R-:W-:Y:S05]  /*af50*/  @!P0 BRA `(.L_x_312) ;  /* 0xfffffffc00f08947 */ /* 0x008fea000383ffff */
[----:B------:R-:W-:Y:S05]  /*af60*/  BRA `(.L_x_313) ;  /* 0xffffffa400247947 */ /* 0x000fea000383ffff */
.L_x_110:
[----:B------:R-:W-:-:S07]  /*af70*/  MOV R0, UR5 ;  /* 0x0000000500007c02 */ /* 0x000fce0008000f00 */
.L_x_314:
[----:B-1----:R1:W3:Y:S02]  /*af80*/  SYNCS.PHASECHK.TRANS64.TRYWAIT P0, [R0+URZ], R3 ;  /* 0x00000003000075a7 */ /* 0x0022e400080011ff */
[----:B---3--:R-:W-:Y:S05]  /*af90*/  @!P0 NANOSLEEP.SYNCS 0x989680 ;  /* 0x009896800000895d */ /* 0x008fea0003900000 */
[----:B------:R-:W3:Y:S02]  /*afa0*/  @!P0 SYNCS.PHASECHK.TRANS64 P0, [R0+URZ], R3 ;  /* 0x00000003000085a7 */ /* 0x000ee400080010ff */
[----:B---3--:R-:W-:Y:S05]  /*afb0*/  @!P0 BRA `(.L_x_314) ;  /* 0xfffffffc00f08947 */ /* 0x008fea000383ffff */
[----:B------:R-:W-:Y:S05]  /*afc0*/  BRA `(.L_x_315) ;  /* 0xffffffa400307947 */ /* 0x000fea000383ffff */
.L_x_111:
[----:B------:R-:W-:-:S07]  /*afd0*/  MOV R0, UR5 ;  /* 0x0000000500007c02 */ /* 0x000fce0008000f00 */
.L_x_316:
[----:B-1----:R1:W3:Y:S02]  /*afe0*/  SYNCS.PHASECHK.TRANS64.TRYWAIT P0, [R0+URZ], R3 ;  /* 0x00000003000075a7 */ /* 0x0022e400080011ff */
[----:B---3--:R-:W-:Y:S05]  /*aff0*/  @!P0 NANOSLEEP.SYNCS 0x989680 ;  /* 0x009896800000895d */ /* 0x008fea0003900000 */
[----:B------:R-:W3:Y:S02]  /*b000*/  @!P0 SYNCS.PHASECHK.TRANS64 P0, [R0+URZ], R3 ;  /* 0x00000003000085a7 */ /* 0x000ee400080010ff */
[----:B---3--:R-:W-:Y:S05]  /*b010*/  @!P0 BRA `(.L_x_316) ;  /* 0xfffffffc00f08947 */ /* 0x008fea000383ffff */
[----:B------:R-:W-:Y:S05]  /*b020*/  BRA `(.L_x_317) ;  /* 0xffffffa4003c7947 */ /* 0x000fea000383ffff */
.L_x_112:
[----:B------:R-:W-:-:S07]  /*b030*/  MOV R0, UR5 ;  /* 0x0000000500007c02 */ /* 0x000fce0008000f00 */
.L_x_318:
[----:B-1----:R1:W3:Y:S02]  /*b040*/  SYNCS.PHASECHK.TRANS64.TRYWAIT P0, [R0+URZ], R3 ;  /* 0x00000003000075a7 */ /* 0x0022e400080011ff */
[----:B---3--:R-:W-:Y:S05]  /*b050*/  @!P0 NANOSLEEP.SYNCS 0x989680 ;  /* 0x009896800000895d */ /* 0x008fea0003900000 */
[----:B------:R-:W3:Y:S02]  /*b060*/  @!P0 SYNCS.PHASECHK.TRANS64 P0, [R0+URZ], R3 ;  /* 0x00000003000085a7 */ /* 0x000ee400080010ff */
[----:B---3--:R-:W-:Y:S05]  /*b070*/  @!P0 BRA `(.L_x_318) ;  /* 0xfffffffc00f08947 */ /* 0x008fea000383ffff */
[----:B------:R-:W-:Y:S05]  /*b080*/  BRA `(.L_x_319) ;  /* 0xffffffa400487947 */ /* 0x000fea000383ffff */
.L_x_113:
[----:B------:R-:W-:-:S07]  /*b090*/  MOV R0, UR5 ;  /* 0x0000000500007c02 */ /* 0x000fce0008000f00 */
.L_x_320:
[----:B-1----:R1:W3:Y:S02]  /*b0a0*/  SYNCS.PHASECHK.TRANS64.TRYWAIT P0, [R0+URZ], R3 ;  /* 0x00000003000075a7 */ /* 0x0022e400080011ff */
[----:B---3--:R-:W-:Y:S05]  /*b0b0*/  @!P0 NANOSLEEP.SYNCS 0x989680 ;  /* 0x009896800000895d */ /* 0x008fea0003900000 */
[----:B------:R-:W3:Y:S02]  /*b0c0*/  @!P0 SYNCS.PHASECHK.TRANS64 P0, [R0+URZ], R3 ;  /* 0x00000003000085a7 */ /* 0x000ee400080010ff */
[----:B---3--:R-:W-:Y:S05]  /*b0d0*/  @!P0 BRA `(.L_x_320) ;  /* 0xfffffffc00f08947 */ /* 0x008fea000383ffff */
[----:B------:R-:W-:Y:S05]  /*b0e0*/  BRA `(.L_x_321) ;  /* 0xffffffa400547947 */ /* 0x000fea000383ffff */
.L_x_114:
[----:B------:R-:W-:-:S07]  /*b0f0*/  MOV R0, UR5 ;  /* 0x0000000500007c02 */ /* 0x000fce0008000f00 */
.L_x_322:
[----:B-1----:R1:W3:Y:S02]  /*b100*/  SYNCS.PHASECHK.TRANS64.TRYWAIT P0, [R0+URZ], R3 ;  /* 0x00000003000075a7 */ /* 0x0022e400080011ff */
[----:B---3--:R-:W-:Y:S05]  /*b110*/  @!P0 NANOSLEEP.SYNCS 0x989680 ;  /* 0x009896800000895d */ /* 0x008fea0003900000 */
[----:B------:R-:W3:Y:S02]  /*b120*/  @!P0 SYNCS.PHASECHK.TRANS64 P0, [R0+URZ], R3 ;  /* 0x00000003000085a7 */ /* 0x000ee400080010ff */
[----:B---3--:R-:W-:Y:S05]  /*b130*/  @!P0 BRA `(.L_x_322) ;  /* 0xfffffffc00f08947 */ /* 0x008fea000383ffff */
[----:B------:R-:W-:Y:S05]  /*b140*/  BRA `(.L_x_323) ;  /* 0xffffffa400607947 */ /* 0x000fea000383ffff */
.L_x_117:
[----:B--2---:R2:W3:Y:S02]  /*b150*/  SYNCS.PHASECHK.TRANS64.TRYWAIT P0, [R2+URZ+0x510], R4 ;  /* 0x00051004020075a7 */ /* 0x0044e400080011ff */
[----:B---3--:R-:W-:Y:S05]  /*b160*/  @!P0 NANOSLEEP.SYNCS 0x989680 ;  /* 0x009896800000895d */ /* 0x008fea0003900000 */
[----:B------:R-:W3:Y:S02]  /*b170*/  @!P0 SYNCS.PHASECHK.TRANS64 P0, [R2+URZ+0x510], R4 ;  /* 0x00051004020085a7 */ /* 0x000ee400080010ff */
[----:B---3--:R-:W-:Y:S05]  /*b180*/  @!P0 BRA `(.L_x_117) ;  /* 0xfffffffc00f08947 */ /* 0x008fea000383ffff */
[----:B------:R-:W-:Y:S05]  /*b190*/  BRA `(.L_x_324) ;  /* 0xffffffa400c47947 */ /* 0x000fea000383ffff */
.L_x_118:
[----:B------:R-:W-:-:S07]  /*b1a0*/  MOV R2, UR4 ;  /* 0x0000000400027c02 */ /* 0x000fce0008000f00 */
.L_x_325:
[----:B--2---:R2:W3:Y:S02]  /*b1b0*/  SYNCS.PHASECHK.TRANS64.TRYWAIT P0, [R2+URZ+0x4c0], R5 ;  /* 0x0004c005020075a7 */ /* 0x0044e400080011ff */
[----:B---3--:R-:W-:Y:S05]  /*b1c0*/  @!P0 NANOSLEEP.SYNCS 0x989680 ;  /* 0x009896800000895d */ /* 0x008fea0003900000 */
[----:B------:R-:W3:Y:S02]  /*b1d0*/  @!P0 SYNCS.PHASECHK.TRANS64 P0, [R2+URZ+0x4c0], R5 ;  /* 0x0004c005020085a7 */ /* 0x000ee400080010ff */
[----:B---3--:R-:W-:Y:S05]  /*b1e0*/  @!P0 BRA `(.L_x_325) ;  /* 0xfffffffc00f08947 */ /* 0x008fea000383ffff */
[----:B------:R-:W-:Y:S05]  /*b1f0*/  BRA `(.L_x_326) ;  /* 0xffffffa400d47947 */ /* 0x000fea000383ffff */
.L_x_119:
[----:B--2---:R2:W3:Y:S02]  /*b200*/  SYNCS.PHASECHK.TRANS64.TRYWAIT P1, [R2+URZ+0x4b0], R4 ;  /* 0x0004b004020075a7 */ /* 0x0044e400080211ff */
[----:B---3--:R-:W-:Y:S05]  /*b210*/  @!P1 NANOSLEEP.SYNCS 0x989680 ;  /* 0x009896800000995d */ /* 0x008fea0003900000 */
[----:B------:R-:W3:Y:S02]  /*b220*/  @!P1 SYNCS.PHASECHK.TRANS64 P1, [R2+URZ+0x4b0], R4 ;  /* 0x0004b004020095a7 */ /* 0x000ee400080210ff */
[----:B---3--:R-:W-:Y:S05]  /*b230*/  @!P1 BRA `(.L_x_119) ;  /* 0xfffffffc00f09947 */ /* 0x008fea000383ffff */
[----:B------:R-:W-:Y:S05]  /*b240*/  BRA `(.L_x_327) ;  /* 0xffffffa800047947 */ /* 0x000fea000383ffff */
.L_x_122:
[----:B------:R-:W-:-:S07]  /*b250*/  MOV R0, UR4 ;  /* 0x0000000400007c02 */ /* 0x000fce0008000f00 */
.L_x_328:
[----:B--2---:R2:W3:Y:S02]  /*b260*/  SYNCS.PHASECHK.TRANS64.TRYWAIT P0, [R0+URZ+0x4c0], R2 ;  /* 0x0004c002000075a7 */ /* 0x0044e400080011ff */
[----:B---3--:R-:W-:Y:S05]  /*b270*/  @!P0 NANOSLEEP.SYNCS 0x989680 ;  /* 0x009896800000895d */ /* 0x008fea0003900000 */
[----:B------:R-:W3:Y:S02]  /*b280*/  @!P0 SYNCS.PHASECHK.TRANS64 P0, [R0+URZ+0x4c0], R2 ;  /* 0x0004c002000085a7 */ /* 0x000ee400080010ff */
[----:B---3--:R-:W-:Y:S05]  /*b290*/  @!P0 BRA `(.L_x_328) ;  /* 0xfffffffc00f08947 */ /* 0x008fea000383ffff */
[----:B------:R-:W-:Y:S05]  /*b2a0*/  BRA `(.L_x_121) ;  /* 0xffffffa800587947 */ /* 0x000fea000383ffff */
.L_x_129:
[----:B-1----:R1:W2:Y:S02]  /*b2b0*/  SYNCS.PHASECHK.TRANS64.TRYWAIT P1, [R0+URZ+0x4b0], R2 ;  /* 0x0004b002000075a7 */ /* 0x0022a400080211ff */
[----:B--2---:R-:W-:Y:S05]  /*b2c0*/  @!P1 NANOSLEEP.SYNCS 0x989680 ;  /* 0x009896800000995d */ /* 0x004fea0003900000 */
[----:B------:R-:W2:Y:S02]  /*b2d0*/  @!P1 SYNCS.PHASECHK.TRANS64 P1, [R0+URZ+0x4b0], R2 ;  /* 0x0004b002000095a7 */ /* 0x000ea400080210ff */
[----:B--2---:R-:W-:Y:S05]  /*b2e0*/  @!P1 BRA `(.L_x_129) ;  /* 0xfffffffc00f09947 */ /* 0x004fea000383ffff */
[----:B------:R-:W-:Y:S05]  /*b2f0*/  BRA `(.L_x_329) ;  /* 0xffffffac00b87947 */ /* 0x000fea000383ffff */
.L_x_130:
[----:B------:R-:W-:-:S07]  /*b300*/  MOV R2, UR19 ;  /* 0x0000001300027c02 */ /* 0x000fce0008000f00 */
.L_x_330:
[----:B-1----:R1:W2:Y:S02]  /*b310*/  SYNCS.PHASECHK.TRANS64.TRYWAIT P0, [R2+URZ+0x4f0], R0 ;  /* 0x0004f000020075a7 */ /* 0x0022a400080011ff */
[----:B--2---:R-:W-:Y:S05]  /*b320*/  @!P0 NANOSLEEP.SYNCS 0x989680 ;  /* 0x009896800000895d */ /* 0x004fea0003900000 */
[----:B------:R-:W2:Y:S02]  /*b330*/  @!P0 SYNCS.PHASECHK.TRANS64 P0, [R2+URZ+0x4f0], R0 ;  /* 0x0004f000020085a7 */ /* 0x000ea400080010ff */
[----:B--2---:R-:W-:Y:S05]  /*b340*/  @!P0 BRA `(.L_x_330) ;  /* 0xfffffffc00f08947 */ /* 0x004fea000383ffff */
[----:B------:R-:W-:Y:S05]  /*b350*/  BRA `(.L_x_331) ;  /* 0xffffffac00ec7947 */ /* 0x000fea000383ffff */
.L_x_133:
[----:B------:R-:W-:Y:S07]  /*b360*/  MOV R0, UR6 ;  /* 0x0000000600007c02 */ /* 0x000fee0008000f00 */
.L_x_332:
[----:B-1----:R1:W2:Y:S02]  /*b370*/  SYNCS.PHASECHK.TRANS64.TRYWAIT P0, [R0+URZ], R2 ;  /* 0x00000002000075a7 */ /* 0x0022a400080011ff */
[----:B--2---:R-:W-:Y:S05]  /*b380*/  @!P0 NANOSLEEP.SYNCS 0x989680 ;  /* 0x009896800000895d */ /* 0x004fea0003900000 */
[----:B------:R-:W2:Y:S02]  /*b390*/  @!P0 SYNCS.PHASECHK.TRANS64 P0, [R0+URZ], R2 ;  /* 0x00000002000085a7 */ /* 0x000ea400080010ff */
[----:B--2---:R-:W-:Y:S05]  /*b3a0*/  @!P0 BRA `(.L_x_332) ;  /* 0xfffffffc00f08947 */ /* 0x004fea000383ffff */
[----:B------:R-:W-:Y:S05]  /*b3b0*/  BRA `(.L_x_132) ;  /* 0xffffffb000247947 */ /* 0x000fea000383ffff */
.L_x_136:
[----:B------:R-:W-:-:S07]  /*b3c0*/  MOV R0, UR4 ;  /* 0x0000000400007c02 */ /* 0x000fce0008000f00 */
.L_x_333:
[----:B--2---:R2:W4:Y:S02]  /*b3d0*/  SYNCS.PHASECHK.TRANS64.TRYWAIT P0, [R0+URZ], R2 ;  /* 0x00000002000075a7 */ /* 0x00452400080011ff */
[----:B----4-:R-:W-:Y:S05]  /*b3e0*/  @!P0 NANOSLEEP.SYNCS 0x989680 ;  /* 0x009896800000895d */ /* 0x010fea0003900000 */
[----:B------:R-:W4:Y:S02]  /*b3f0*/  @!P0 SYNCS.PHASECHK.TRANS64 P0, [R0+URZ], R2 ;  /* 0x00000002000085a7 */ /* 0x000f2400080010ff */
[----:B----4-:R-:W-:Y:S05]  /*b400*/  @!P0 BRA `(.L_x_333) ;  /* 0xfffffffc00f08947 */ /* 0x010fea000383ffff */
[----:B------:R-:W-:Y:S05]  /*b410*/  BRA `(.L_x_334) ;  /* 0xffffffb000c47947 */ /* 0x000fea000383ffff */
.L_x_137:
[----:B------:R-:W-:-:S07]  /*b420*/  MOV R0, UR5 ;  /* 0x0000000500007c02 */ /* 0x000fce0008000f00 */
.L_x_335:
[----:B-1----:R1:W2:Y:S02]  /*b430*/  SYNCS.PHASECHK.TRANS64.TRYWAIT P0, [R0+URZ], R3 ;  /* 0x00000003000075a7 */ /* 0x0022a400080011ff */
[----:B--2---:R-:W-:Y:S05]  /*b440*/  @!P0 NANOSLEEP.SYNCS 0x989680 ;  /* 0x009896800000895d */ /* 0x004fea0003900000 */
[----:B------:R-:W2:Y:S02]  /*b450*/  @!P0 SYNCS.PHASECHK.TRANS64 P0, [R0+URZ], R3 ;  /* 0x00000003000085a7 */ /* 0x000ea400080010ff */
[----:B--2---:R-:W-:Y:S05]  /*b460*/  @!P0 BRA `(.L_x_335) ;  /* 0xfffffffc00f08947 */ /* 0x004fea000383ffff */
[----:B------:R-:W-:Y:S05]  /*b470*/  BRA `(.L_x_336) ;  /* 0xffffffb000d07947 */ /* 0x000fea000383ffff */
.L_x_138:
[----:B------:R-:W-:-:S07]  /*b480*/  MOV R0, UR5 ;  /* 0x0000000500007c02 */ /* 0x000fce0008000f00 */
.L_x_337:
[----:B-1----:R1:W2:Y:S02]  /*b490*/  SYNCS.PHASECHK.TRANS64.TRYWAIT P0, [R0+URZ], R3 ;  /* 0x00000003000075a7 */ /* 0x0022a400080011ff */
[----:B--2---:R-:W-:Y:S05]  /*b4a0*/  @!P0 NANOSLEEP.SYNCS 0x989680 ;  /* 0x009896800000895d */ /* 0x004fea0003900000 */
[----:B------:R-:W2:Y:S02]  /*b4b0*/  @!P0 SYNCS.PHASECHK.TRANS64 P0, [R0+URZ], R3 ;  /* 0x00000003000085a7 */ /* 0x000ea400080010ff */
[----:B--2---:R-:W-:Y:S05]  /*b4c0*/  @!P0 BRA `(.L_x_337) ;  /* 0xfffffffc00f08947 */ /* 0x004fea000383ffff */
[----:B------:R-:W-:Y:S05]  /*b4d0*/  BRA `(.L_x_338) ;  /* 0xffffffb000dc7947 */ /* 0x000fea000383ffff */
.L_x_139:
[----:B-1----:R-:W-:-:S07]  /*b4e0*/  MOV R0, UR4 ;  /* 0x0000000400007c02 */ /* 0x002fce0008000f00 */
.L_x_339:
[----:B-1----:R1:W2:Y:S02]  /*b4f0*/  SYNCS.PHASECHK.TRANS64.TRYWAIT P0, [R0+URZ], R2 ;  /* 0x00000002000075a7 */ /* 0x0022a400080011ff */
[----:B--2---:R-:W-:Y:S05]  /*b500*/  @!P0 NANOSLEEP.SYNCS 0x989680 ;  /* 0x009896800000895d */ /* 0x004fea0003900000 */
[----:B------:R-:W2:Y:S02]  /*b510*/  @!P0 SYNCS.PHASECHK.TRANS64 P0, [R0+URZ], R2 ;  /* 0x00000002000085a7 */ /* 0x000ea400080010ff */
[----:B--2---:R-:W-:Y:S05]  /*b520*/  @!P0 BRA `(.L_x_339) ;  /* 0xfffffffc00f08947 */ /* 0x004fea000383ffff */
[----:B------:R-:W-:Y:S05]  /*b530*/  BRA `(.L_x_340) ;  /* 0xffffffb000e87947 */ /* 0x000fea000383ffff */
.L_x_144:
[----:B--2---:R2:W3:Y:S02]  /*b540*/  SYNCS.PHASECHK.TRANS64.TRYWAIT P0, [R3+URZ+0x4b0], R0 ;  /* 0x0004b000030075a7 */ /* 0x0044e400080011ff */
[----:B---3--:R-:W-:Y:S05]  /*b550*/  @!P0 NANOSLEEP.SYNCS 0x989680 ;  /* 0x009896800000895d */ /* 0x008fea0003900000 */
[----:B------:R-:W3:Y:S02]  /*b560*/  @!P0 SYNCS.PHASECHK.TRANS64 P0, [R3+URZ+0x4b0], R0 ;  /* 0x0004b000030085a7 */ /* 0x000ee400080010ff */
[----:B---3--:R-:W-:Y:S05]  /*b570*/  @!P0 BRA `(.L_x_144) ;  /* 0xfffffffc00f08947 */ /* 0x008fea000383ffff */
[----:B------:R-:W-:Y:S05]  /*b580*/  BRA `(.L_x_341) ;  /* 0xffffffb800107947 */ /* 0x000fea000383ffff */
.L_x_147:
[----:B--2---:R-:W-:Y:S07]  /*b590*/  MOV R0, UR24 ;  /* 0x0000001800007c02 */ /* 0x004fee0008000f00 */
.L_x_342:
[----:B--2---:R2:W3:Y:S02]  /*b5a0*/  SYNCS.PHASECHK.TRANS64.TRYWAIT P1, [R0+URZ+0x4a8], R2 ;  /* 0x0004a802000075a7 */ /* 0x0044e400080211ff */
[----:B---3--:R-:W-:Y:S05]  /*b5b0*/  @!P1 NANOSLEEP.SYNCS 0x989680 ;  /* 0x009896800000995d */ /* 0x008fea0003900000 */
[----:B------:R-:W3:Y:S02]  /*b5c0*/  @!P1 SYNCS.PHASECHK.TRANS64 P1, [R0+URZ+0x4a8], R2 ;  /* 0x0004a802000095a7 */ /* 0x000ee400080210ff */
[----:B---3--:R-:W-:Y:S05]  /*b5d0*/  @!P1 BRA `(.L_x_342) ;  /* 0xfffffffc00f09947 */ /* 0x008fea000383ffff */
[----:B------:R-:W-:Y:S05]  /*b5e0*/  BRA `(.L_x_146) ;  /* 0xffffffbc00807947 */ /* 0x000fea000383ffff */
.L_x_150:
[----:B------:R-:W-:Y:S07]  /*b5f0*/  MOV R2, UR4 ;  /* 0x0000000400027c02 */ /* 0x000fee0008000f00 */
.L_x_343:
[----:B--2---:R2:W3:Y:S02]  /*b600*/  SYNCS.PHASECHK.TRANS64.TRYWAIT P0, [R2+URZ+0x490], R0 ;  /* 0x00049000020075a7 */ /* 0x0044e400080011ff */
[----:B---3--:R-:W-:Y:S05]  /*b610*/  @!P0 NANOSLEEP.SYNCS 0x989680 ;  /* 0x009896800000895d */ /* 0x008fea0003900000 */
[----:B------:R-:W3:Y:S02]  /*b620*/  @!P0 SYNCS.PHASECHK.TRANS64 P0, [R2+URZ+0x490], R0 ;  /* 0x00049000020085a7 */ /* 0x000ee400080010ff */
[----:B---3--:R-:W-:Y:S05]  /*b630*/  @!P0 BRA `(.L_x_343) ;  /* 0xfffffffc00f08947 */ /* 0x008fea000383ffff */
[----:B------:R-:W-:Y:S05]  /*b640*/  BRA `(.L_x_344) ;  /* 0xffffffbc00dc7947 */ /* 0x000fea000383ffff */
.L_x_152:
[----:B------:R-:W-:-:S07]  /*b650*/  MOV R0, UR4 ;  /* 0x0000000400007c02 */ /* 0x000fce0008000f00 */
.L_x_345:
[----:B---3--:R3:W4:Y:S02]  /*b660*/  SYNCS.PHASECHK.TRANS64.TRYWAIT P0, [R0+URZ], R2 ;  /* 0x00000002000075a7 */ /* 0x00872400080011ff */
[----:B----4-:R-:W-:Y:S05]  /*b670*/  @!P0 NANOSLEEP.SYNCS 0x989680 ;  /* 0x009896800000895d */ /* 0x010fea0003900000 */
[----:B------:R-:W4:Y:S02]  /*b680*/  @!P0 SYNCS.PHASECHK.TRANS64 P0, [R0+URZ], R2 ;  /* 0x00000002000085a7 */ /* 0x000f2400080010ff */
[----:B----4-:R-:W-:Y:S05]  /*b690*/  @!P0 BRA `(.L_x_345) ;  /* 0xfffffffc00f08947 */ /* 0x010fea000383ffff */
[----:B------:R-:W-:Y:S05]  /*b6a0*/  BRA `(.L_x_346) ;  /* 0xffffffc000747947 */ /* 0x000fea000383ffff */
.L_x_154:
[----:B--2---:R2:W3:Y:S02]  /*b6b0*/  SYNCS.PHASECHK.TRANS64.TRYWAIT P0, [R3+URZ+0x4b0], R0 ;  /* 0x0004b000030075a7 */ /* 0x0044e400080011ff */
[----:B---3--:R-:W-:Y:S05]  /*b6c0*/  @!P0 NANOSLEEP.SYNCS 0x989680 ;  /* 0x009896800000895d */ /* 0x008fea0003900000 */
[----:B------:R-:W3:Y:S02]  /*b6d0*/  @!P0 SYNCS.PHASECHK.TRANS64 P0, [R3+URZ+0x4b0], R0 ;  /* 0x0004b000030085a7 */ /* 0x000ee400080010ff */
[----:B---3--:R-:W-:Y:S05]  /*b6e0*/  @!P0 BRA `(.L_x_154) ;  /* 0xfffffffc00f08947 */ /* 0x008fea000383ffff */
[----:B------:R-:W-:Y:S05]  /*b6f0*/  BRA `(.L_x_347) ;  /* 0xffffffc400607947 */ /* 0x000fea000383ffff */
.L_x_164:
[----:B-1----:R1:W2:Y:S02]  /*b700*/  SYNCS.PHASECHK.TRANS64.TRYWAIT P1, [R3+URZ+0x480], R4 ;  /* 0x00048004030075a7 */ /* 0x0022a400080211ff */
[----:B--2---:R-:W-:Y:S05]  /*b710*/  @!P1 NANOSLEEP.SYNCS 0x989680 ;  /* 0x009896800000995d */ /* 0x004fea0003900000 */
[----:B------:R-:W2:Y:S02]  /*b720*/  @!P1 SYNCS.PHASECHK.TRANS64 P1, [R3+URZ+0x480], R4 ;  /* 0x00048004030095a7 */ /* 0x000ea400080210ff */
[----:B--2---:R-:W-:Y:S05]  /*b730*/  @!P1 BRA `(.L_x_164) ;  /* 0xfffffffc00f09947 */ /* 0x004fea000383ffff */
[----:B------:R-:W-:Y:S05]  /*b740*/  BRA `(.L_x_163) ;  /* 0xffffffd000987947 */ /* 0x000fea000383ffff */
.L_x_166:
[----:B------:R1:W1:Y:S02]  /*b750*/  SYNCS.PHASECHK.TRANS64.TRYWAIT P1, [R26+URZ+0x4d0], R5 ;  /* 0x0004d0051a0075a7 */ /* 0x00026400080211ff */
[----:B-1----:R-:W-:Y:S05]  /*b760*/  @!P1 NANOSLEEP.SYNCS 0x989680 ;  /* 0x009896800000995d */ /* 0x002fea0003900000 */
[----:B------:R-:W1:Y:S02]  /*b770*/  @!P1 SYNCS.PHASECHK.TRANS64 P1, [R26+URZ+0x4d0], R5 ;  /* 0x0004d0051a0095a7 */ /* 0x000e6400080210ff */
[----:B-1----:R-:W-:Y:S05]  /*b780*/  @!P1 BRA `(.L_x_166) ;  /* 0xfffffffc00f09947 */ /* 0x002fea000383ffff */
[----:B------:R-:W-:Y:S05]  /*b790*/  BRA `(.L_x_165) ;  /* 0xffffffd000cc7947 */ /* 0x000fea000383ffff */
        .weak           $__internal_0_$__cuda_sm10x_tcgen05_guardrail_trap_col_being_dealloced_not_returned_by_alloc
        .type           $__internal_0_$__cuda_sm10x_tcgen05_guardrail_trap_col_being_dealloced_not_returned_by_alloc,@function
        .size           $__internal_0_$__cuda_sm10x_tcgen05_guardrail_trap_col_being_dealloced_not_returned_by_alloc,($__internal_1_$__cuda_sm10x_tcgen05_guardrail_trap_phase_invalid_during_alloc - $__internal_0_$__cuda_sm10x_tcgen05_guardrail_trap_col_being_dealloced_not_returned_by_alloc)
$__internal_0_$__cuda_sm10x_tcgen05_guardrail_trap_col_being_dealloced_not_returned_by_alloc:
[----:B------:R-:W-:Y:S05]  /*b7a0*/  BPT.TRAP 0x1 ;  /* 0x000000040000795c */ /* 0x000fea0000300000 */
[----:B------:R-:W-:-:S04]  /*b7b0*/  HFMA2 R3, -RZ, RZ, 0, 0 ;  /* 0x00000000ff037431 */ /* 0x000fc800000001ff */
[----:B------:R-:W-:Y:S05]  /*b7c0*/  RET.REL.NODEC R2 `(_ZN7cutlass13device_kernelINS_4gemm6kernel13GemmUniversalIN4cute5tupleIJiiiiEEENS1_10collective13CollectiveMmaINS1_35MainloopSm100TmaUmmaWarpSpecializedILi72ELi2ELi4ENS5_IJNS4_1CILi2EEENSA_ILi1EEESC_EEEEENS5_IJNSA_ILi64EEENSA_ILi32EEENSA_ILi16EEEEEENS_6half_tENS5_IJlSC_lEEESJ_SK_NS4_8TiledMMAINS4_8MMA_AtomIJNS4_20SM100_MMA_F16BF16_SSISJ_SJ_fLi64ELi32ELNS4_4UMMA5MajorE0ELSP_0ELNSO_7ScaleInE0ELSQ_0EEEEEENS4_6LayoutINS5_IJSC_SC_SC_EEENS5_IJNSA_ILi0EEESV_SV_EEEEENS5_IJNS4_10UnderscoreESY_SY_EEEEENS4_13SM90_TMA_LOADENS4_14ComposedLayoutINS4_7SwizzleILi1ELi4ELi3EEENS4_18smem_ptr_flag_bitsILi16EEENST_INS5_IJNSA_ILi8EEESH_EEENS5_IJSH_SC_EEEEEEEvNS4_8identityENS4_23SM90_TMA_LOAD_MULTICASTES1B_vS1C_EENS_8epilogue10collective18CollectiveEpilogueINS1F_23Sm100TmaWarpSpecializedILi2ELi1ELi16ELb1ELb0EEEJSI_NS5_IJNST_ISF_SC_EENST_ISG_SC_EEEEESJ_SK_SJ_SK_NS1F_6fusion15FusionCallbacksIS1J_NS1N_17LinearCombinationISJ_fSJ_fLNS_15FloatRoundStyleE2EEESI_S1M_JEEENS4_5SM1004TMEM4LOAD26SM100_TMEM_LOAD_16dp256b4xES11_NS12_INS13_ILi2ELi4ELi3EEES16_NST_INS5_IJS17_SG_EEENS5_IJSG_SC_EEEEEEENS4_17SM75_U32x4_LDSM_NENS4_14SM90_TMA_STOREES21_NS4_17SM90_U32x4_STSM_NENS4_39AutoVectorizingCopyWithAssumedAlignmentILi128EEEEEEvvEEEEvNT_6ParamsE) ;  /* 0xffffff48020c7950 */ /* 0x000fea0003c3ffff */
        .weak           $__internal_1_$__cuda_sm10x_tcgen05_guardrail_trap_phase_invalid_during_alloc
        .type           $__internal_1_$__cuda_sm10x_tcgen05_guardrail_trap_phase_invalid_during_alloc,@function
        .size           $__internal_1_$__cuda_sm10x_tcgen05_guardrail_trap_phase_invalid_during_alloc,($__internal_2_$__cuda_sm10x_tcgen05_guardrail_trap_unallocated_columns_being_dealloced - $__internal_1_$__cuda_sm10x_tcgen05_guardrail_trap_phase_invalid_during_alloc)
$__internal_1_$__cuda_sm10x_tcgen05_guardrail_trap_phase_invalid_during_alloc:
[----:B------:R-:W-:Y:S05]  /*b7d0*/  BPT.TRAP 0x1 ;  /* 0x000000040000795c */ /* 0x000fea0000300000 */
[----:B------:R-:W-:-:S04]  /*b7e0*/  MOV R5, 0x0 ;  /* 0x0000000000057802 */ /* 0x000fc80000000f00 */
[----:B------:R-:W-:Y:S05]  /*b7f0*/  RET.REL.NODEC R4 `(_ZN7cutlass13device_kernelINS_4gemm6kernel13GemmUniversalIN4cute5tupleIJiiiiEEENS1_10collective13CollectiveMmaINS1_35MainloopSm100TmaUmmaWarpSpecializedILi72ELi2ELi4ENS5_IJNS4_1CILi2EEENSA_ILi1EEESC_EEEEENS5_IJNSA_ILi64EEENSA_ILi32EEENSA_ILi16EEEEEENS_6half_tENS5_IJlSC_lEEESJ_SK_NS4_8TiledMMAINS4_8MMA_AtomIJNS4_20SM100_MMA_F16BF16_SSISJ_SJ_fLi64ELi32ELNS4_4UMMA5MajorE0ELSP_0ELNSO_7ScaleInE0ELSQ_0EEEEEENS4_6LayoutINS5_IJSC_SC_SC_EEENS5_IJNSA_ILi0EEESV_SV_EEEEENS5_IJNS4_10UnderscoreESY_SY_EEEEENS4_13SM90_TMA_LOADENS4_14ComposedLayoutINS4_7SwizzleILi1ELi4ELi3EEENS4_18smem_ptr_flag_bitsILi16EEENST_INS5_IJNSA_ILi8EEESH_EEENS5_IJSH_SC_EEEEEEEvNS4_8identityENS4_23SM90_TMA_LOAD_MULTICASTES1B_vS1C_EENS_8epilogue10collective18CollectiveEpilogueINS1F_23Sm100TmaWarpSpecializedILi2ELi1ELi16ELb1ELb0EEEJSI_NS5_IJNST_ISF_SC_EENST_ISG_SC_EEEEESJ_SK_SJ_SK_NS1F_6fusion15FusionCallbacksIS1J_NS1N_17LinearCombinationISJ_fSJ_fLNS_15FloatRoundStyleE2EEESI_S1M_JEEENS4_5SM1004TMEM4LOAD26SM100_TMEM_LOAD_16dp256b4xES11_NS12_INS13_ILi2ELi4ELi3EEES16_NST_INS5_IJS17_SG_EEENS5_IJSG_SC_EEEEEEENS4_17SM75_U32x4_LDSM_NENS4_14SM90_TMA_STOREES21_NS4_17SM90_U32x4_STSM_NENS4_39AutoVectorizingCopyWithAssumedAlignmentILi128EEEEEEvvEEEEvNT_6ParamsE) ;  /* 0xffffff4804007950 */ /* 0x000fea0003c3ffff */
        .weak           $__internal_2_$__cuda_sm10x_tcgen05_guardrail_trap_unallocated_columns_being_dealloced
        .type           $__internal_2_$__cuda_sm10x_tcgen05_guardrail_trap_unallocated_columns_being_dealloced,@function
        .size           $__internal_2_$__cuda_sm10x_tcgen05_guardrail_trap_unallocated_columns_being_dealloced,(.L_x_349 - $__internal_2_$__cuda_sm10x_tcgen05_guardrail_trap_unallocated_columns_being_dealloced)
$__internal_2_$__cuda_sm10x_tcgen05_guardrail_trap_unallocated_columns_being_dealloced:
[----:B------:R-:W-:Y:S05]  /*b800*/  BPT.TRAP 0x1 ;  /* 0x000000040000795c */ /* 0x000fea0000300000 */
[----:B------:R-:W-:-:S04]  /*b810*/  HFMA2 R3, -RZ, RZ, 0, 0 ;  /* 0x00000000ff037431 */ /* 0x000fc800000001ff */
[----:B------:R-:W-:Y:S05]  /*b820*/  RET.REL.NODEC R2 `(_ZN7cutlass13device_kernelINS_4gemm6kernel13GemmUniversalIN4cute5tupleIJiiiiEEENS1_10collective13CollectiveMmaINS1_35MainloopSm100TmaUmmaWarpSpecializedILi72ELi2ELi4ENS5_IJNS4_1CILi2EEENSA_ILi1EEESC_EEEEENS5_IJNSA_ILi64EEENSA_ILi32EEENSA_ILi16EEEEEENS_6half_tENS5_IJlSC_lEEESJ_SK_NS4_8TiledMMAINS4_8MMA_AtomIJNS4_20SM100_MMA_F16BF16_SSISJ_SJ_fLi64ELi32ELNS4_4UMMA5MajorE0ELSP_0ELNSO_7ScaleInE0ELSQ_0EEEEEENS4_6LayoutINS5_IJSC_SC_SC_EEENS5_IJNSA_ILi0EEESV_SV_EEEEENS5_IJNS4_10UnderscoreESY_SY_EEEEENS4_13SM90_TMA_LOADENS4_14ComposedLayoutINS4_7SwizzleILi1ELi4ELi3EEENS4_18smem_ptr_flag_bitsILi16EEENST_INS5_IJNSA_ILi8EEESH_EEENS5_IJSH_SC_EEEEEEEvNS4_8identityENS4_23SM90_TMA_LOAD_MULTICASTES1B_vS1C_EENS_8epilogue10collective18CollectiveEpilogueINS1F_23Sm100TmaWarpSpecializedILi2ELi1ELi16ELb1ELb0EEEJSI_NS5_IJNST_ISF_SC_EENST_ISG_SC_EEEEESJ_SK_SJ_SK_NS1F_6fusion15FusionCallbacksIS1J_NS1N_17LinearCombinationISJ_fSJ_fLNS_15FloatRoundStyleE2EEESI_S1M_JEEENS4_5SM1004TMEM4LOAD26SM100_TMEM_LOAD_16dp256b4xES11_NS12_INS13_ILi2ELi4ELi3EEES16_NST_INS5_IJS17_SG_EEENS5_IJSG_SC_EEEEEEENS4_17SM75_U32x4_LDSM_NENS4_14SM90_TMA_STOREES21_NS4_17SM90_U32x4_STSM_NENS4_39AutoVectorizingCopyWithAssumedAlignmentILi128EEEEEEvvEEEEvNT_6ParamsE) ;  /* 0xffffff4402f47950 */ /* 0x000fea0003c3ffff */
.L_x_348:
[----:B------:R-:W-:-:S00]  /*b830*/  BRA `(.L_x_348) ;  /* 0xfffffffc00fc7947 */ /* 0x000fc0000383ffff */
[----:B------:R-:W-:-:S00]  /*b840*/  NOP ;  /* 0x0000000000007918 */ /* 0x000fc00000000000 */
        /* <DEDUP_REMOVED lines=11> */
.L_x_349:


//--------------------- .nv.global.init           --------------------------
	.section	.nv.global.init,"aw",@progbits
.nv.global.init:
	.type		$str$27,@object
	.size		$str$27,($str$28 - $str$27)
$str$27:
        /*0000*/ 	.byte	0x28, 0x61, 0x64, 0x64, 0x72, 0x65, 0x73, 0x73, 0x20, 0x26, 0x20, 0x6d, 0x61, 0x73, 0x6b, 0x29
        /*0010*/ 	.byte	0x20, 0x3d, 0x3d, 0x20, 0x30, 0x00
	.type		$str$28,@object
	.size		$str$28,($str$26 - $str$28)
$str$28:
        /*0016*/ 	.byte	0x2f, 0x74, 0x6d, 0x70, 0x2f, 0x63, 0x75, 0x74, 0x6c, 0x61, 0x73, 0x73, 0x5f, 0x73, 0x77, 0x65
        /*0026*/ 	.byte	0x65, 0x70, 0x5f, 0x73, 0x72, 0x63, 0x2f, 0x69, 0x6e, 0x63, 0x6c, 0x75, 0x64, 0x65, 0x2f, 0x63
        /*0036*/ 	.byte	0x75, 0x74, 0x65, 0x2f, 0x70, 0x6f, 0x69, 0x6e, 0x74, 0x65, 0x72, 0x5f, 0x66, 0x6c, 0x61, 0x67
        /*0046*/ 	.byte	0x67, 0x65, 0x64, 0x2e, 0x68, 0x70, 0x70, 0x00
	.type		$str$26,@object
	.size		$str$26,($str$25 - $str$26)
$str$26:
        /*004e*/ 	.byte	0x2f, 0x74, 0x6d, 0x70, 0x2f, 0x63, 0x75, 0x74, 0x6c, 0x61, 0x73, 0x73, 0x5f, 0x73, 0x77, 0x65
        /*005e*/ 	.byte	0x65, 0x70, 0x5f, 0x73, 0x72, 0x63, 0x2f, 0x69, 0x6e, 0x63, 0x6c, 0x75, 0x64, 0x65, 0x2f, 0x63
        /*006e*/ 	.byte	0x75, 0x74, 0x65, 0x2f, 0x61, 0x74, 0x6f, 0x6d, 0x2f, 0x63, 0x6f, 0x70, 0x79, 0x5f, 0x74, 0x72
        /*007e*/ 	.byte	0x61, 0x69, 0x74, 0x73, 0x5f, 0x73, 0x6d, 0x31, 0x30, 0x30, 0x2e, 0x68, 0x70, 0x70, 0x00
	.type		$str$25,@object
	.size		$str$25,(__unnamed_1 - $str$25)
$str$25:
        /*008d*/ 	.byte	0x28, 0x28, 0x75, 0x69, 0x6e, 0x74, 0x33, 0x32, 0x5f, 0x74, 0x28, 0x74, 0x68, 0x72, 0x65, 0x61
        /*009d*/ 	.byte	0x64, 0x49, 0x64, 0x78, 0x2e, 0x78, 0x29, 0x20, 0x2f, 0x20, 0x33, 0x32, 0x29, 0x20, 0x25, 0x20
        /*00ad*/ 	.byte	0x34, 0x29, 0x20, 0x3d, 0x3d, 0x20, 0x28, 0x28, 0x28, 0x74, 0x6d, 0x65, 0x6d, 0x5f, 0x61, 0x64
        /*00bd*/ 	.byte	0x64, 0x72, 0x20, 0x3e, 0x3e, 0x20, 0x31, 0x36, 0x29, 0x20, 0x2f, 0x20, 0x33, 0x32, 0x29, 0x20
        /*00cd*/ 	.byte	0x25, 0x20, 0x34, 0x29, 0x00
	.type		__unnamed_1,@object
	.size		__unnamed_1,(__unnamed_2 - __unnamed_1)
__unnamed_1:
        /*00d2*/ 	.byte	0x61, 0x75, 0x74, 0x6f, 0x20, 0x63, 0x75, 0x74, 0x65, 0x3a, 0x3a, 0x61, 0x73, 0x5f, 0x70, 0x6f
        /* <DEDUP_REMOVED lines=24> */
        /*0262*/ 	.byte	0x3e, 0x3e, 0x3e, 0x5d, 0x00
	.type		__unnamed_2,@object
	.size		__unnamed_2,(.L_2 - __unnamed_2)
__unnamed_2:
        /* <DEDUP_REMOVED lines=46> */
.L_2:


//--------------------- .nv.shared._ZN7cutlass13device_kernelINS_4gemm6kernel13GemmUniversalIN4cute5tupleIJiiiiEEENS1_10collective13CollectiveMmaINS1_35MainloopSm100TmaUmmaWarpSpecializedILi72ELi2ELi4ENS5_IJNS4_1CILi2EEENSA_ILi1EEESC_EEEEENS5_IJNSA_ILi64EEENSA_ILi32EEENSA_ILi16EEEEEENS_6half_tENS5_IJlSC_lEEESJ_SK_NS4_8TiledMMAINS4_8MMA_AtomIJNS4_20SM100_MMA_F16BF16_SSISJ_SJ_fLi64ELi32ELNS4_4UMMA5MajorE0ELSP_0ELNSO_7ScaleInE0ELSQ_0EEEEEENS4_6LayoutINS5_IJSC_SC_SC_EEENS5_IJNSA_ILi0EEESV_SV_EEEEENS5_IJNS4_10UnderscoreESY_SY_EEEEENS4_13SM90_TMA_LOADENS4_14ComposedLayoutINS4_7SwizzleILi1ELi4ELi3EEENS4_18smem_ptr_flag_bitsILi16EEENST_INS5_IJNSA_ILi8EEESH_EEENS5_IJSH_SC_EEEEEEEvNS4_8identityENS4_23SM90_TMA_LOAD_MULTICASTES1B_vS1C_EENS_8epilogue10collective18CollectiveEpilogueINS1F_23Sm100TmaWarpSpecializedILi2ELi1ELi16ELb1ELb0EEEJSI_NS5_IJNST_ISF_SC_EENST_ISG_SC_EEEEESJ_SK_SJ_SK_NS1F_6fusion15FusionCallbacksIS1J_NS1N_17LinearCombinationISJ_fSJ_fLNS_15FloatRoundStyleE2EEESI_S1M_JEEENS4_5SM1004TMEM4LOAD26SM100_TMEM_LOAD_16dp256b4xES11_NS12_INS13_ILi2ELi4ELi3EEES16_NST_INS5_IJS17_SG_EEENS5_IJSG_SC_EEEEEEENS4_17SM75_U32x4_LDSM_NENS4_14SM90_TMA_STOREES21_NS4_17SM90_U32x4_STSM_NENS4_39AutoVectorizingCopyWithAssumedAlignmentILi128EEEEEEvvEEEEvNT_6ParamsE --------------------------
	.section	.nv.shared._ZN7cutlass13device_kernelINS_4gemm6kernel13GemmUniversalIN4cute5tupleIJiiiiEEENS1_10collective13CollectiveMmaINS1_35MainloopSm100TmaUmmaWarpSpecializedILi72ELi2ELi4ENS5_IJNS4_1CILi2EEENSA_ILi1EEESC_EEEEENS5_IJNSA_ILi64EEENSA_ILi32EEENSA_ILi16EEEEEENS_6half_tENS5_IJlSC_lEEESJ_SK_NS4_8TiledMMAINS4_8MMA_AtomIJNS4_20SM100_MMA_F16BF16_SSISJ_SJ_fLi64ELi32ELNS4_4UMMA5MajorE0ELSP_0ELNSO_7ScaleInE0ELSQ_0EEEEEENS4_6LayoutINS5_IJSC_SC_SC_EEENS5_IJNSA_ILi0EEESV_SV_EEEEENS5_IJNS4_10UnderscoreESY_SY_EEEEENS4_13SM90_TMA_LOADENS4_14ComposedLayoutINS4_7SwizzleILi1ELi4ELi3EEENS4_18smem_ptr_flag_bitsILi16EEENST_INS5_IJNSA_ILi8EEESH_EEENS5_IJSH_SC_EEEEEEEvNS4_8identityENS4_23SM90_TMA_LOAD_MULTICASTES1B_vS1C_EENS_8epilogue10collective18CollectiveEpilogueINS1F_23Sm100TmaWarpSpecializedILi2ELi1ELi16ELb1ELb0EEEJSI_NS5_IJNST_ISF_SC_EENST_ISG_SC_EEEEESJ_SK_SJ_SK_NS1F_6fusion15FusionCallbacksIS1J_NS1N_17LinearCombinationISJ_fSJ_fLNS_15FloatRoundStyleE2EEESI_S1M_JEEENS4_5SM1004TMEM4LOAD26SM100_TMEM_LOAD_16dp256b4xES11_NS12_INS13_ILi2ELi4ELi3EEES16_NST_INS5_IJS17_SG_EEENS5_IJSG_SC_EEEEEEENS4_17SM75_U32x4_LDSM_NENS4_14SM90_TMA_STOREES21_NS4_17SM90_U32x4_STSM_NENS4_39AutoVectorizingCopyWithAssumedAlignmentILi128EEEEEEvvEEEEvNT_6ParamsE,"aw",@nobits
	.sectionflags	@""
	.align	16
	.zero		1024


//--------------------- .nv.shared.reserved.0     --------------------------
	.section	.nv.shared.reserved.0,"aw",@nobits
	.weak		__nv_reservedSMEM_offset_0_alias
	.size		__nv_reservedSMEM_offset_0_alias, 0, 64
	.other		__nv_reservedSMEM_offset_0_alias,@"STO_CUDA_RESERVED_SHARED STV_DEFAULT"
__nv_reservedSMEM_offset_0_alias:
	.zero		0
.nv.shared.reserved.0:
	.zero		64
	.weak		__nv_reservedSMEM_tcgen05_partition
	.type		__nv_reservedSMEM_tcgen05_partition,@object
	.size		__nv_reservedSMEM_tcgen05_partition,(.L_0 - __nv_reservedSMEM_tcgen05_partition)
__nv_reservedSMEM_tcgen05_partition:
	.zero		32
.L_0:


//--------------------- .nv.global                --------------------------
	.section	.nv.global,"aw",@nobits
.nv.global:
	.type		_ZN40_INTERNAL_945c8608_4_k_cu_1f960c54_149614cute1_E,@object
	.size		_ZN40_INTERNAL_945c8608_4_k_cu_1f960c54_149614cute1_E,(_ZN40_INTERNAL_945c8608_4_k_cu_1f960c54_149614cuda3std3__45__cpo6cbeginE - _ZN40_INTERNAL_945c8608_4_k_cu_1f960c54_149614cute1_E)
_ZN40_INTERNAL_945c8608_4_k_cu_1f960c54_149614cute1_E:
	.zero		1
	.type		_ZN40_INTERNAL_945c8608_4_k_cu_1f960c54_149614cuda3std3__45__cpo6cbeginE,@object
	.size		_ZN40_INTERNAL_945c8608_4_k_cu_1f960c54_149614cuda3std3__45__cpo6cbeginE,(_ZN40_INTERNAL_945c8608_4_k_cu_1f960c54_149614cuda3std3__48in_placeE - _ZN40_INTERNAL_945c8608_4_k_cu_1f960c54_149614cuda3std3__45__cpo6cbeginE)
_ZN40_INTERNAL_945c8608_4_k_cu_1f960c54_149614cuda3std3__45__cpo6cbeginE:
	.zero		1
	.type		_ZN40_INTERNAL_945c8608_4_k_cu_1f960c54_149614cuda3std3__48in_placeE,@object
	.size		_ZN40_INTERNAL_945c8608_4_k_cu_1f960c54_149614cuda3std3__48in_placeE,(_ZN40_INTERNAL_945c8608_4_k_cu_1f960c54_149614cuda3std6ranges3__45__cpo9iter_moveE - _ZN40_INTERNAL_945c8608_4_k_cu_1f960c54_149614cuda3std3__48in_placeE)
_ZN40_INTERNAL_945c8608_4_k_cu_1f960c54_149614cuda3std3__48in_placeE:
	.zero		1
	.type		_ZN40_INTERNAL_945c8608_4_k_cu_1f960c54_149614cuda3std6ranges3__45__cpo9iter_moveE,@object
	.size		_ZN40_INTERNAL_945c8608_4_k_cu_1f960c54_149614cuda3std6ranges3__45__cpo9iter_moveE,(_ZN40_INTERNAL_945c8608_4_k_cu_1f960c54_149614cuda3std3__45__cpo5beginE - _ZN40_INTERNAL_945c8608_4_k_cu_1f960c54_149614cuda3std6ranges3__45__cpo9iter_moveE)
_ZN40_INTERNAL_945c8608_4_k_cu_1f960c54_149614cuda3std6ranges3__45__cpo9iter_moveE:
	.zero		1
	.type		_ZN40_INTERNAL_945c8608_4_k_cu_1f960c54_149614cuda3std3__45__cpo5beginE,@object
	.size		_ZN40_INTERNAL_945c8608_4_k_cu_1f960c54_149614cuda3std3__45__cpo5beginE,(_ZN40_INTERNAL_945c8608_4_k_cu_1f960c54_149614cuda3std3__442_GLOBAL__N__945c8608_4_k_cu_1f960c54_149616ignoreE - _ZN40_INTERNAL_945c8608_4_k_cu_1f960c54_149614cuda3std3__45__cpo5beginE)
_ZN40_INTERNAL_945c8608_4_k_cu_1f960c54_149614cuda3std3__45__cpo5beginE:
	.zero		1
	.type		_ZN40_INTERNAL_945c8608_4_k_cu_1f960c54_149614cuda3std3__442_GLOBAL__N__945c8608_4_k_cu_1f960c54_149616ignoreE,@object
	.size		_ZN40_INTERNAL_945c8608_4_k_cu_1f960c54_149614cuda3std3__442_GLOBAL__N__945c8608_4_k_cu_1f960c54_149616ignoreE,(_ZN40_INTERNAL_945c8608_4_k_cu_1f960c54_149614cute7productE - _ZN40_INTERNAL_945c8608_4_k_cu_1f960c54_149614cuda3std3__442_GLOBAL__N__945c8608_4_k_cu_1f960c54_149616ignoreE)
_ZN40_INTERNAL_945c8608_4_k_cu_1f960c54_149614cuda3std3__442_GLOBAL__N__945c8608_4_k_cu_1f960c54_149616ignoreE:
	.zero		1
	.type		_ZN40_INTERNAL_945c8608_4_k_cu_1f960c54_149614cute7productE,@object
	.size		_ZN40_INTERNAL_945c8608_4_k_cu_1f960c54_149614cute7productE,(_ZN40_INTERNAL_945c8608_4_k_cu_1f960c54_149614cuda3std3__45__cpo3endE - _ZN40_INTERNAL_945c8608_4_k_cu_1f960c54_149614cute7productE)
_ZN40_INTERNAL_945c8608_4_k_cu_1f960c54_149614cute7productE:
	.zero		1
	.type		_ZN40_INTERNAL_945c8608_4_k_cu_1f960c54_149614cuda3std3__45__cpo3endE,@object
	.size		_ZN40_INTERNAL_945c8608_4_k_cu_1f960c54_149614cuda3std3__45__cpo3endE,(_ZN40_INTERNAL_945c8608_4_k_cu_1f960c54_149614cuda3std3__419piecewise_constructE - _ZN40_INTERNAL_945c8608_4_k_cu_1f960c54_149614cuda3std3__45__cpo3endE)
_ZN40_INTERNAL_945c8608_4_k_cu_1f960c54_149614cuda3std3__45__cpo3endE:
	.zero		1
	.type		_ZN40_INTERNAL_945c8608_4_k_cu_1f960c54_149614cuda3std3__419piecewise_constructE,@object
	.size		_ZN40_INTERNAL_945c8608_4_k_cu_1f960c54_149614cuda3std3__419piecewise_constructE,(_ZN40_INTERNAL_945c8608_4_k_cu_1f960c54_149614cuda3std3__45__cpo4cendE - _ZN40_INTERNAL_945c8608_4_k_cu_1f960c54_149614cuda3std3__419piecewise_constructE)
_ZN40_INTERNAL_945c8608_4_k_cu_1f960c54_149614cuda3std3__419piecewise_constructE:
	.zero		1
	.type		_ZN40_INTERNAL_945c8608_4_k_cu_1f960c54_149614cuda3std3__45__cpo4cendE,@object
	.size		_ZN40_INTERNAL_945c8608_4_k_cu_1f960c54_149614cuda3std3__45__cpo4cendE,(_ZN40_INTERNAL_945c8608_4_k_cu_1f960c54_149614cuda3std6ranges3__45__cpo4swapE - _ZN40_INTERNAL_945c8608_4_k_cu_1f960c54_149614cuda3std3__45__cpo4cendE)
_ZN40_INTERNAL_945c8608_4_k_cu_1f960c54_149614cuda3std3__45__cpo4cendE:
	.zero		1
	.type		_ZN40_INTERNAL_945c8608_4_k_cu_1f960c54_149614cuda3std6ranges3__45__cpo4swapE,@object
	.size		_ZN40_INTERNAL_945c8608_4_k_cu_1f960c54_149614cuda3std6ranges3__45__cpo4swapE,(.L_10 - _ZN40_INTERNAL_945c8608_4_k_cu_1f960c54_149614cuda3std6ranges3__45__cpo4swapE)
_ZN40_INTERNAL_945c8608_4_k_cu_1f960c54_149614cuda3std6ranges3__45__cpo4swapE:
	.zero		1
.L_10:


//--------------------- .nv.constant0._ZN7cutlass13device_kernelINS_4gemm6kernel13GemmUniversalIN4cute5tupleIJiiiiEEENS1_10collective13CollectiveMmaINS1_35MainloopSm100TmaUmmaWarpSpecializedILi72ELi2ELi4ENS5_IJNS4_1CILi2EEENSA_ILi1EEESC_EEEEENS5_IJNSA_ILi64EEENSA_ILi32EEENSA_ILi16EEEEEENS_6half_tENS5_IJlSC_lEEESJ_SK_NS4_8TiledMMAINS4_8MMA_AtomIJNS4_20SM100_MMA_F16BF16_SSISJ_SJ_fLi64ELi32ELNS4_4UMMA5MajorE0ELSP_0ELNSO_7ScaleInE0ELSQ_0EEEEEENS4_6LayoutINS5_IJSC_SC_SC_EEENS5_IJNSA_ILi0EEESV_SV_EEEEENS5_IJNS4_10UnderscoreESY_SY_EEEEENS4_13SM90_TMA_LOADENS4_14ComposedLayoutINS4_7SwizzleILi1ELi4ELi3EEENS4_18smem_ptr_flag_bitsILi16EEENST_INS5_IJNSA_ILi8EEESH_EEENS5_IJSH_SC_EEEEEEEvNS4_8identityENS4_23SM90_TMA_LOAD_MULTICASTES1B_vS1C_EENS_8epilogue10collective18CollectiveEpilogueINS1F_23Sm100TmaWarpSpecializedILi2ELi1ELi16ELb1ELb0EEEJSI_NS5_IJNST_ISF_SC_EENST_ISG_SC_EEEEESJ_SK_SJ_SK_NS1F_6fusion15FusionCallbacksIS1J_NS1N_17LinearCombinationISJ_fSJ_fLNS_15FloatRoundStyleE2EEESI_S1M_JEEENS4_5SM1004TMEM4LOAD26SM100_TMEM_LOAD_16dp256b4xES11_NS12_INS13_ILi2ELi4ELi3EEES16_NST_INS5_IJS17_SG_EEENS5_IJSG_SC_EEEEEEENS4_17SM75_U32x4_LDSM_NENS4_14SM90_TMA_STOREES21_NS4_17SM90_U32x4_STSM_NENS4_39AutoVectorizingCopyWithAssumedAlignmentILi128EEEEEEvvEEEEvNT_6ParamsE --------------------------
	.section	.nv.constant0._ZN7cutlass13device_kernelINS_4gemm6kernel13GemmUniversalIN4cute5tupleIJiiiiEEENS1_10collective13CollectiveMmaINS1_35MainloopSm100TmaUmmaWarpSpecializedILi72ELi2ELi4ENS5_IJNS4_1CILi2EEENSA_ILi1EEESC_EEEEENS5_IJNSA_ILi64EEENSA_ILi32EEENSA_ILi16EEEEEENS_6half_tENS5_IJlSC_lEEESJ_SK_NS4_8TiledMMAINS4_8MMA_AtomIJNS4_20SM100_MMA_F16BF16_SSISJ_SJ_fLi64ELi32ELNS4_4UMMA5MajorE0ELSP_0ELNSO_7ScaleInE0ELSQ_0EEEEEENS4_6LayoutINS5_IJSC_SC_SC_EEENS5_IJNSA_ILi0EEESV_SV_EEEEENS5_IJNS4_10UnderscoreESY_SY_EEEEENS4_13SM90_TMA_LOADENS4_14ComposedLayoutINS4_7SwizzleILi1ELi4ELi3EEENS4_18smem_ptr_flag_bitsILi16EEENST_INS5_IJNSA_ILi8EEESH_EEENS5_IJSH_SC_EEEEEEEvNS4_8identityENS4_23SM90_TMA_LOAD_MULTICASTES1B_vS1C_EENS_8epilogue10collective18CollectiveEpilogueINS1F_23Sm100TmaWarpSpecializedILi2ELi1ELi16ELb1ELb0EEEJSI_NS5_IJNST_ISF_SC_EENST_ISG_SC_EEEEESJ_SK_SJ_SK_NS1F_6fusion15FusionCallbacksIS1J_NS1N_17LinearCombinationISJ_fSJ_fLNS_15FloatRoundStyleE2EEESI_S1M_JEEENS4_5SM1004TMEM4LOAD26SM100_TMEM_LOAD_16dp256b4xES11_NS12_INS13_ILi2ELi4ELi3EEES16_NST_INS5_IJS17_SG_EEENS5_IJSG_SC_EEEEEEENS4_17SM75_U32x4_LDSM_NENS4_14SM90_TMA_STOREES21_NS4_17SM90_U32x4_STSM_NENS4_39AutoVectorizingCopyWithAssumedAlignmentILi128EEEEEEvvEEEEvNT_6ParamsE,"a",@progbits
	.sectionflags	@""
	.align	4
.nv.constant0._ZN7cutlass13device_kernelINS_4gemm6kernel13GemmUniversalIN4cute5tupleIJiiiiEEENS1_10collective13CollectiveMmaINS1_35MainloopSm100TmaUmmaWarpSpecializedILi72ELi2ELi4ENS5_IJNS4_1CILi2EEENSA_ILi1EEESC_EEEEENS5_IJNSA_ILi64EEENSA_ILi32EEENSA_ILi16EEEEEENS_6half_tENS5_IJlSC_lEEESJ_SK_NS4_8TiledMMAINS4_8MMA_AtomIJNS4_20SM100_MMA_F16BF16_SSISJ_SJ_fLi64ELi32ELNS4_4UMMA5MajorE0ELSP_0ELNSO_7ScaleInE0ELSQ_0EEEEEENS4_6LayoutINS5_IJSC_SC_SC_EEENS5_IJNSA_ILi0EEESV_SV_EEEEENS5_IJNS4_10UnderscoreESY_SY_EEEEENS4_13SM90_TMA_LOADENS4_14ComposedLayoutINS4_7SwizzleILi1ELi4ELi3EEENS4_18smem_ptr_flag_bitsILi16EEENST_INS5_IJNSA_ILi8EEESH_EEENS5_IJSH_SC_EEEEEEEvNS4_8identityENS4_23SM90_TMA_LOAD_MULTICASTES1B_vS1C_EENS_8epilogue10collective18CollectiveEpilogueINS1F_23Sm100TmaWarpSpecializedILi2ELi1ELi16ELb1ELb0EEEJSI_NS5_IJNST_ISF_SC_EENST_ISG_SC_EEEEESJ_SK_SJ_SK_NS1F_6fusion15FusionCallbacksIS1J_NS1N_17LinearCombinationISJ_fSJ_fLNS_15FloatRoundStyleE2EEESI_S1M_JEEENS4_5SM1004TMEM4LOAD26SM100_TMEM_LOAD_16dp256b4xES11_NS12_INS13_ILi2ELi4ELi3EEES16_NST_INS5_IJS17_SG_EEENS5_IJSG_SC_EEEEEEENS4_17SM75_U32x4_LDSM_NENS4_14SM90_TMA_STOREES21_NS4_17SM90_U32x4_STSM_NENS4_39AutoVectorizingCopyWithAssumedAlignmentILi128EEEEEEvvEEEEvNT_6ParamsE:
	.zero		2944


//--------------------- SYMBOLS --------------------------

	.type		.nv.reservedSmem.offset0,@object
	.size		.nv.reservedSmem.offset0,0x4
	.type		.nv.reservedSmem.cap,@object
	.size		.nv.reservedSmem.cap,0x4
	.type		__assertfail,@function
